//
// Generated by NVIDIA NVVM Compiler
//
// Compiler Build ID: CL-36424714
// Cuda compilation tools, release 13.0, V13.0.88
// Based on NVVM 20.0.0
//

.version 9.0
.target sm_100
.address_size 64

	// .globl	_ZN8CRWCRGPU14rowSweepKernelEPfS0_PhS0_S0_S0_S0_4int2ff

.visible .entry _ZN8CRWCRGPU14rowSweepKernelEPfS0_PhS0_S0_S0_S0_4int2ff(
	.param .u64 .ptr .align 1 _ZN8CRWCRGPU14rowSweepKernelEPfS0_PhS0_S0_S0_S0_4int2ff_param_0,
	.param .u64 .ptr .align 1 _ZN8CRWCRGPU14rowSweepKernelEPfS0_PhS0_S0_S0_S0_4int2ff_param_1,
	.param .u64 .ptr .align 1 _ZN8CRWCRGPU14rowSweepKernelEPfS0_PhS0_S0_S0_S0_4int2ff_param_2,
	.param .u64 .ptr .align 1 _ZN8CRWCRGPU14rowSweepKernelEPfS0_PhS0_S0_S0_S0_4int2ff_param_3,
	.param .u64 .ptr .align 1 _ZN8CRWCRGPU14rowSweepKernelEPfS0_PhS0_S0_S0_S0_4int2ff_param_4,
	.param .u64 .ptr .align 1 _ZN8CRWCRGPU14rowSweepKernelEPfS0_PhS0_S0_S0_S0_4int2ff_param_5,
	.param .u64 .ptr .align 1 _ZN8CRWCRGPU14rowSweepKernelEPfS0_PhS0_S0_S0_S0_4int2ff_param_6,
	.param .align 8 .b8 _ZN8CRWCRGPU14rowSweepKernelEPfS0_PhS0_S0_S0_S0_4int2ff_param_7[8],
	.param .f32 _ZN8CRWCRGPU14rowSweepKernelEPfS0_PhS0_S0_S0_S0_4int2ff_param_8,
	.param .f32 _ZN8CRWCRGPU14rowSweepKernelEPfS0_PhS0_S0_S0_S0_4int2ff_param_9
)
{
	.reg .pred 	%p<8>;
	.reg .b16 	%rs<3>;
	.reg .b32 	%r<22>;
	.reg .b32 	%f<26>;
	.reg .b64 	%rd<43>;

	ld.param.u64 	%rd8, [_ZN8CRWCRGPU14rowSweepKernelEPfS0_PhS0_S0_S0_S0_4int2ff_param_0];
	ld.param.u64 	%rd7, [_ZN8CRWCRGPU14rowSweepKernelEPfS0_PhS0_S0_S0_S0_4int2ff_param_2];
	ld.param.u64 	%rd9, [_ZN8CRWCRGPU14rowSweepKernelEPfS0_PhS0_S0_S0_S0_4int2ff_param_3];
	ld.param.u64 	%rd10, [_ZN8CRWCRGPU14rowSweepKernelEPfS0_PhS0_S0_S0_S0_4int2ff_param_4];
	ld.param.u64 	%rd11, [_ZN8CRWCRGPU14rowSweepKernelEPfS0_PhS0_S0_S0_S0_4int2ff_param_5];
	ld.param.u64 	%rd12, [_ZN8CRWCRGPU14rowSweepKernelEPfS0_PhS0_S0_S0_S0_4int2ff_param_6];
	ld.param.v2.u32 	{%r8, %r9}, [_ZN8CRWCRGPU14rowSweepKernelEPfS0_PhS0_S0_S0_S0_4int2ff_param_7];
	ld.param.f32 	%f1, [_ZN8CRWCRGPU14rowSweepKernelEPfS0_PhS0_S0_S0_S0_4int2ff_param_8];
	ld.param.f32 	%f2, [_ZN8CRWCRGPU14rowSweepKernelEPfS0_PhS0_S0_S0_S0_4int2ff_param_9];
	cvta.to.global.u64 	%rd1, %rd12;
	cvta.to.global.u64 	%rd2, %rd10;
	cvta.to.global.u64 	%rd3, %rd11;
	cvta.to.global.u64 	%rd4, %rd9;
	cvta.to.global.u64 	%rd5, %rd8;
	mov.u32 	%r10, %ctaid.x;
	mov.u32 	%r11, %ntid.x;
	mov.u32 	%r12, %tid.x;
	mad.lo.s32 	%r3, %r10, %r11, %r12;
	mov.u32 	%r13, %ctaid.y;
	mov.u32 	%r14, %ntid.y;
	mov.u32 	%r15, %tid.y;
	mad.lo.s32 	%r16, %r13, %r14, %r15;
	setp.ge.s32 	%p1, %r3, %r8;
	setp.ge.s32 	%p2, %r16, %r9;
	or.pred  	%p3, %p1, %p2;
	@%p3 bra 	$L__BB0_6;
	mul.lo.s32 	%r5, %r8, %r16;
	add.s32 	%r6, %r5, %r3;
	mad.lo.s32 	%r7, %r9, %r3, %r16;
	setp.ne.s32 	%p4, %r3, 0;
	@%p4 bra 	$L__BB0_3;
	mul.wide.u32 	%rd32, %r7, 4;
	add.s64 	%rd33, %rd4, %rd32;
	mov.b32 	%r20, -1082130432;
	st.global.u32 	[%rd33], %r20;
	mul.wide.s32 	%rd34, %r5, 4;
	add.s64 	%rd35, %rd5, %rd34;
	ld.global.f32 	%f20, [%rd35];
	neg.f32 	%f21, %f20;
	add.s64 	%rd36, %rd3, %rd32;
	st.global.f32 	[%rd36], %f21;
	mul.wide.u32 	%rd37, %r16, 4;
	add.s64 	%rd38, %rd3, %rd37;
	ld.global.f32 	%f22, [%rd38];
	add.s64 	%rd39, %rd4, %rd37;
	ld.global.f32 	%f23, [%rd39];
	add.f32 	%f24, %f22, %f23;
	neg.f32 	%f25, %f24;
	add.s64 	%rd40, %rd2, %rd32;
	st.global.f32 	[%rd40], %f25;
	add.s64 	%rd41, %rd1, %rd32;
	mov.b32 	%r21, 0;
	st.global.u32 	[%rd41], %r21;
	bra.uni 	$L__BB0_6;
$L__BB0_3:
	add.s32 	%r17, %r8, -1;
	setp.ne.s32 	%p5, %r3, %r17;
	@%p5 bra 	$L__BB0_5;
	mul.wide.s32 	%rd25, %r6, 4;
	add.s64 	%rd26, %rd5, %rd25;
	ld.global.f32 	%f15, [%rd26];
	neg.f32 	%f16, %f15;
	mul.wide.s32 	%rd27, %r7, 4;
	add.s64 	%rd28, %rd4, %rd27;
	st.global.f32 	[%rd28], %f16;
	add.s64 	%rd29, %rd3, %rd27;
	mov.b32 	%r18, -1082130432;
	st.global.u32 	[%rd29], %r18;
	ld.global.f32 	%f17, [%rd28];
	add.f32 	%f18, %f17, 0fBF800000;
	neg.f32 	%f19, %f18;
	add.s64 	%rd30, %rd2, %rd27;
	st.global.f32 	[%rd30], %f19;
	add.s64 	%rd31, %rd1, %rd27;
	mov.b32 	%r19, 0;
	st.global.u32 	[%rd31], %r19;
	bra.uni 	$L__BB0_6;
$L__BB0_5:
	ld.param.u64 	%rd42, [_ZN8CRWCRGPU14rowSweepKernelEPfS0_PhS0_S0_S0_S0_4int2ff_param_1];
	cvt.s64.s32 	%rd13, %r6;
	mul.wide.s32 	%rd14, %r6, 4;
	add.s64 	%rd15, %rd5, %rd14;
	ld.global.f32 	%f3, [%rd15+-4];
	neg.f32 	%f4, %f3;
	mul.wide.s32 	%rd16, %r7, 4;
	add.s64 	%rd17, %rd4, %rd16;
	st.global.f32 	[%rd17], %f4;
	ld.global.f32 	%f5, [%rd15];
	neg.f32 	%f6, %f5;
	add.s64 	%rd18, %rd3, %rd16;
	st.global.f32 	[%rd18], %f6;
	ld.global.f32 	%f7, [%rd17];
	sub.f32 	%f8, %f7, %f5;
	cvta.to.global.u64 	%rd19, %rd42;
	add.s64 	%rd20, %rd19, %rd14;
	ld.global.f32 	%f9, [%rd20];
	mul.f32 	%f10, %f1, %f9;
	sub.f32 	%f11, %f10, %f8;
	cvta.to.global.u64 	%rd21, %rd7;
	add.s64 	%rd22, %rd21, %rd13;
	ld.global.u8 	%rs1, [%rd22];
	setp.eq.s16 	%p6, %rs1, 0;
	selp.f32 	%f12, 0f00000000, %f2, %p6;
	add.f32 	%f13, %f11, %f12;
	add.s64 	%rd23, %rd2, %rd16;
	st.global.f32 	[%rd23], %f13;
	ld.global.u8 	%rs2, [%rd22];
	setp.eq.s16 	%p7, %rs2, 1;
	selp.f32 	%f14, %f2, 0f00000000, %p7;
	add.s64 	%rd24, %rd1, %rd16;
	st.global.f32 	[%rd24], %f14;
$L__BB0_6:
	ret;

}
	// .globl	_ZN8CRWCRGPU17columnSweepKernelEPfS0_PhS0_S0_S0_S0_4int2ff
.visible .entry _ZN8CRWCRGPU17columnSweepKernelEPfS0_PhS0_S0_S0_S0_4int2ff(
	.param .u64 .ptr .align 1 _ZN8CRWCRGPU17columnSweepKernelEPfS0_PhS0_S0_S0_S0_4int2ff_param_0,
	.param .u64 .ptr .align 1 _ZN8CRWCRGPU17columnSweepKernelEPfS0_PhS0_S0_S0_S0_4int2ff_param_1,
	.param .u64 .ptr .align 1 _ZN8CRWCRGPU17columnSweepKernelEPfS0_PhS0_S0_S0_S0_4int2ff_param_2,
	.param .u64 .ptr .align 1 _ZN8CRWCRGPU17columnSweepKernelEPfS0_PhS0_S0_S0_S0_4int2ff_param_3,
	.param .u64 .ptr .align 1 _ZN8CRWCRGPU17columnSweepKernelEPfS0_PhS0_S0_S0_S0_4int2ff_param_4,
	.param .u64 .ptr .align 1 _ZN8CRWCRGPU17columnSweepKernelEPfS0_PhS0_S0_S0_S0_4int2ff_param_5,
	.param .u64 .ptr .align 1 _ZN8CRWCRGPU17columnSweepKernelEPfS0_PhS0_S0_S0_S0_4int2ff_param_6,
	.param .align 8 .b8 _ZN8CRWCRGPU17columnSweepKernelEPfS0_PhS0_S0_S0_S0_4int2ff_param_7[8],
	.param .f32 _ZN8CRWCRGPU17columnSweepKernelEPfS0_PhS0_S0_S0_S0_4int2ff_param_8,
	.param .f32 _ZN8CRWCRGPU17columnSweepKernelEPfS0_PhS0_S0_S0_S0_4int2ff_param_9
)
{
	.reg .pred 	%p<8>;
	.reg .b16 	%rs<3>;
	.reg .b32 	%r<25>;
	.reg .b32 	%f<25>;
	.reg .b64 	%rd<42>;

	ld.param.u64 	%rd8, [_ZN8CRWCRGPU17columnSweepKernelEPfS0_PhS0_S0_S0_S0_4int2ff_param_0];
	ld.param.u64 	%rd7, [_ZN8CRWCRGPU17columnSweepKernelEPfS0_PhS0_S0_S0_S0_4int2ff_param_2];
	ld.param.u64 	%rd9, [_ZN8CRWCRGPU17columnSweepKernelEPfS0_PhS0_S0_S0_S0_4int2ff_param_3];
	ld.param.u64 	%rd10, [_ZN8CRWCRGPU17columnSweepKernelEPfS0_PhS0_S0_S0_S0_4int2ff_param_4];
	ld.param.u64 	%rd11, [_ZN8CRWCRGPU17columnSweepKernelEPfS0_PhS0_S0_S0_S0_4int2ff_param_5];
	ld.param.u64 	%rd12, [_ZN8CRWCRGPU17columnSweepKernelEPfS0_PhS0_S0_S0_S0_4int2ff_param_6];
	ld.param.v2.u32 	{%r6, %r7}, [_ZN8CRWCRGPU17columnSweepKernelEPfS0_PhS0_S0_S0_S0_4int2ff_param_7];
	ld.param.f32 	%f1, [_ZN8CRWCRGPU17columnSweepKernelEPfS0_PhS0_S0_S0_S0_4int2ff_param_8];
	ld.param.f32 	%f2, [_ZN8CRWCRGPU17columnSweepKernelEPfS0_PhS0_S0_S0_S0_4int2ff_param_9];
	cvta.to.global.u64 	%rd1, %rd12;
	cvta.to.global.u64 	%rd2, %rd10;
	cvta.to.global.u64 	%rd3, %rd11;
	cvta.to.global.u64 	%rd4, %rd9;
	cvta.to.global.u64 	%rd5, %rd8;
	mov.u32 	%r8, %ctaid.x;
	mov.u32 	%r9, %ntid.x;
	mov.u32 	%r10, %tid.x;
	mad.lo.s32 	%r3, %r8, %r9, %r10;
	mov.u32 	%r11, %ctaid.y;
	mov.u32 	%r12, %ntid.y;
	mov.u32 	%r13, %tid.y;
	mad.lo.s32 	%r14, %r11, %r12, %r13;
	setp.ge.u32 	%p1, %r3, %r6;
	setp.ge.u32 	%p2, %r14, %r7;
	or.pred  	%p3, %p1, %p2;
	@%p3 bra 	$L__BB1_6;
	mad.lo.s32 	%r5, %r6, %r14, %r3;
	setp.ne.s32 	%p4, %r14, 0;
	@%p4 bra 	$L__BB1_3;
	mul.wide.s32 	%rd34, %r5, 4;
	add.s64 	%rd35, %rd4, %rd34;
	mov.b32 	%r22, -1082130432;
	st.global.u32 	[%rd35], %r22;
	mul.lo.s32 	%r23, %r7, %r3;
	mul.wide.u32 	%rd36, %r23, 4;
	add.s64 	%rd37, %rd5, %rd36;
	ld.global.f32 	%f20, [%rd37];
	neg.f32 	%f21, %f20;
	add.s64 	%rd38, %rd3, %rd34;
	st.global.f32 	[%rd38], %f21;
	ld.global.f32 	%f22, [%rd35];
	sub.f32 	%f23, %f22, %f20;
	neg.f32 	%f24, %f23;
	add.s64 	%rd39, %rd2, %rd34;
	st.global.f32 	[%rd39], %f24;
	add.s64 	%rd40, %rd1, %rd34;
	mov.b32 	%r24, 0;
	st.global.u32 	[%rd40], %r24;
	bra.uni 	$L__BB1_6;
$L__BB1_3:
	add.s32 	%r15, %r7, -1;
	setp.ne.s32 	%p5, %r14, %r15;
	@%p5 bra 	$L__BB1_5;
	mad.lo.s32 	%r18, %r7, %r3, %r7;
	add.s32 	%r19, %r18, -2;
	mul.wide.u32 	%rd27, %r19, 4;
	add.s64 	%rd28, %rd5, %rd27;
	ld.global.f32 	%f15, [%rd28];
	neg.f32 	%f16, %f15;
	mul.wide.s32 	%rd29, %r5, 4;
	add.s64 	%rd30, %rd4, %rd29;
	st.global.f32 	[%rd30], %f16;
	add.s64 	%rd31, %rd3, %rd29;
	mov.b32 	%r20, -1082130432;
	st.global.u32 	[%rd31], %r20;
	ld.global.f32 	%f17, [%rd30];
	add.f32 	%f18, %f17, 0fBF800000;
	neg.f32 	%f19, %f18;
	add.s64 	%rd32, %rd2, %rd29;
	st.global.f32 	[%rd32], %f19;
	add.s64 	%rd33, %rd1, %rd29;
	mov.b32 	%r21, 0;
	st.global.u32 	[%rd33], %r21;
	bra.uni 	$L__BB1_6;
$L__BB1_5:
	ld.param.u64 	%rd41, [_ZN8CRWCRGPU17columnSweepKernelEPfS0_PhS0_S0_S0_S0_4int2ff_param_1];
	mad.lo.s32 	%r16, %r7, %r3, %r14;
	add.s32 	%r17, %r16, -1;
	mul.wide.u32 	%rd13, %r17, 4;
	add.s64 	%rd14, %rd5, %rd13;
	ld.global.f32 	%f3, [%rd14];
	neg.f32 	%f4, %f3;
	cvt.s64.s32 	%rd15, %r5;
	mul.wide.s32 	%rd16, %r5, 4;
	add.s64 	%rd17, %rd4, %rd16;
	st.global.f32 	[%rd17], %f4;
	mul.wide.u32 	%rd18, %r16, 4;
	add.s64 	%rd19, %rd5, %rd18;
	ld.global.f32 	%f5, [%rd19];
	neg.f32 	%f6, %f5;
	add.s64 	%rd20, %rd3, %rd16;
	st.global.f32 	[%rd20], %f6;
	ld.global.f32 	%f7, [%rd17];
	sub.f32 	%f8, %f7, %f5;
	cvta.to.global.u64 	%rd21, %rd41;
	add.s64 	%rd22, %rd21, %rd16;
	ld.global.f32 	%f9, [%rd22];
	mul.f32 	%f10, %f1, %f9;
	sub.f32 	%f11, %f10, %f8;
	cvta.to.global.u64 	%rd23, %rd7;
	add.s64 	%rd24, %rd23, %rd15;
	ld.global.u8 	%rs1, [%rd24];
	setp.eq.s16 	%p6, %rs1, 0;
	selp.f32 	%f12, 0f00000000, %f2, %p6;
	add.f32 	%f13, %f11, %f12;
	add.s64 	%rd25, %rd2, %rd16;
	st.global.f32 	[%rd25], %f13;
	ld.global.u8 	%rs2, [%rd24];
	setp.eq.s16 	%p7, %rs2, 1;
	selp.f32 	%f14, %f2, 0f00000000, %p7;
	add.s64 	%rd26, %rd1, %rd16;
	st.global.f32 	[%rd26], %f14;
$L__BB1_6:
	ret;

}
	// .globl	_ZN8CRWCRGPU19increaseSeedsKernelEPfPh4int2f
.visible .entry _ZN8CRWCRGPU19increaseSeedsKernelEPfPh4int2f(
	.param .u64 .ptr .align 1 _ZN8CRWCRGPU19increaseSeedsKernelEPfPh4int2f_param_0,
	.param .u64 .ptr .align 1 _ZN8CRWCRGPU19increaseSeedsKernelEPfPh4int2f_param_1,
	.param .align 8 .b8 _ZN8CRWCRGPU19increaseSeedsKernelEPfPh4int2f_param_2[8],
	.param .f32 _ZN8CRWCRGPU19increaseSeedsKernelEPfPh4int2f_param_3
)
{
	.reg .pred 	%p<5>;
	.reg .b16 	%rs<2>;
	.reg .b32 	%r<15>;
	.reg .b32 	%f<3>;
	.reg .b64 	%rd<9>;

	ld.param.u64 	%rd1, [_ZN8CRWCRGPU19increaseSeedsKernelEPfPh4int2f_param_0];
	ld.param.u64 	%rd2, [_ZN8CRWCRGPU19increaseSeedsKernelEPfPh4int2f_param_1];
	ld.param.v2.u32 	{%r5, %r6}, [_ZN8CRWCRGPU19increaseSeedsKernelEPfPh4int2f_param_2];
	ld.param.f32 	%f1, [_ZN8CRWCRGPU19increaseSeedsKernelEPfPh4int2f_param_3];
	mov.u32 	%r8, %ctaid.x;
	mov.u32 	%r9, %ntid.x;
	mov.u32 	%r10, %tid.x;
	mad.lo.s32 	%r2, %r8, %r9, %r10;
	mov.u32 	%r11, %ctaid.y;
	mov.u32 	%r12, %ntid.y;
	mov.u32 	%r13, %tid.y;
	mad.lo.s32 	%r14, %r11, %r12, %r13;
	setp.ge.u32 	%p1, %r2, %r5;
	setp.ge.u32 	%p2, %r14, %r6;
	or.pred  	%p3, %p1, %p2;
	@%p3 bra 	$L__BB2_3;
	cvta.to.global.u64 	%rd3, %rd1;
	mad.lo.s32 	%r4, %r5, %r14, %r2;
	mul.wide.s32 	%rd4, %r4, 4;
	add.s64 	%rd5, %rd3, %rd4;
	ld.global.f32 	%f2, [%rd5];
	setp.leu.f32 	%p4, %f2, %f1;
	@%p4 bra 	$L__BB2_3;
	cvt.s64.s32 	%rd6, %r4;
	cvta.to.global.u64 	%rd7, %rd2;
	add.s64 	%rd8, %rd7, %rd6;
	mov.b16 	%rs1, 1;
	st.global.u8 	[%rd8], %rs1;
$L__BB2_3:
	ret;

}
	// .globl	_ZN8CRWCRGPU11PRRowKernelEPfS0_S0_S0_PhS0_S0_S0_S0_4int2fff
.visible .entry _ZN8CRWCRGPU11PRRowKernelEPfS0_S0_S0_PhS0_S0_S0_S0_4int2fff(
	.param .u64 .ptr .align 1 _ZN8CRWCRGPU11PRRowKernelEPfS0_S0_S0_PhS0_S0_S0_S0_4int2fff_param_0,
	.param .u64 .ptr .align 1 _ZN8CRWCRGPU11PRRowKernelEPfS0_S0_S0_PhS0_S0_S0_S0_4int2fff_param_1,
	.param .u64 .ptr .align 1 _ZN8CRWCRGPU11PRRowKernelEPfS0_S0_S0_PhS0_S0_S0_S0_4int2fff_param_2,
	.param .u64 .ptr .align 1 _ZN8CRWCRGPU11PRRowKernelEPfS0_S0_S0_PhS0_S0_S0_S0_4int2fff_param_3,
	.param .u64 .ptr .align 1 _ZN8CRWCRGPU11PRRowKernelEPfS0_S0_S0_PhS0_S0_S0_S0_4int2fff_param_4,
	.param .u64 .ptr .align 1 _ZN8CRWCRGPU11PRRowKernelEPfS0_S0_S0_PhS0_S0_S0_S0_4int2fff_param_5,
	.param .u64 .ptr .align 1 _ZN8CRWCRGPU11PRRowKernelEPfS0_S0_S0_PhS0_S0_S0_S0_4int2fff_param_6,
	.param .u64 .ptr .align 1 _ZN8CRWCRGPU11PRRowKernelEPfS0_S0_S0_PhS0_S0_S0_S0_4int2fff_param_7,
	.param .u64 .ptr .align 1 _ZN8CRWCRGPU11PRRowKernelEPfS0_S0_S0_PhS0_S0_S0_S0_4int2fff_param_8,
	.param .align 8 .b8 _ZN8CRWCRGPU11PRRowKernelEPfS0_S0_S0_PhS0_S0_S0_S0_4int2fff_param_9[8],
	.param .f32 _ZN8CRWCRGPU11PRRowKernelEPfS0_S0_S0_PhS0_S0_S0_S0_4int2fff_param_10,
	.param .f32 _ZN8CRWCRGPU11PRRowKernelEPfS0_S0_S0_PhS0_S0_S0_S0_4int2fff_param_11,
	.param .f32 _ZN8CRWCRGPU11PRRowKernelEPfS0_S0_S0_PhS0_S0_S0_S0_4int2fff_param_12
)
{
	.reg .pred 	%p<12>;
	.reg .b16 	%rs<5>;
	.reg .b32 	%r<27>;
	.reg .b32 	%f<76>;
	.reg .b64 	%rd<77>;

	ld.param.u64 	%rd10, [_ZN8CRWCRGPU11PRRowKernelEPfS0_S0_S0_PhS0_S0_S0_S0_4int2fff_param_0];
	ld.param.u64 	%rd11, [_ZN8CRWCRGPU11PRRowKernelEPfS0_S0_S0_PhS0_S0_S0_S0_4int2fff_param_1];
	ld.param.u64 	%rd12, [_ZN8CRWCRGPU11PRRowKernelEPfS0_S0_S0_PhS0_S0_S0_S0_4int2fff_param_3];
	ld.param.u64 	%rd13, [_ZN8CRWCRGPU11PRRowKernelEPfS0_S0_S0_PhS0_S0_S0_S0_4int2fff_param_4];
	ld.param.u64 	%rd14, [_ZN8CRWCRGPU11PRRowKernelEPfS0_S0_S0_PhS0_S0_S0_S0_4int2fff_param_5];
	ld.param.u64 	%rd15, [_ZN8CRWCRGPU11PRRowKernelEPfS0_S0_S0_PhS0_S0_S0_S0_4int2fff_param_6];
	ld.param.u64 	%rd16, [_ZN8CRWCRGPU11PRRowKernelEPfS0_S0_S0_PhS0_S0_S0_S0_4int2fff_param_7];
	ld.param.u64 	%rd17, [_ZN8CRWCRGPU11PRRowKernelEPfS0_S0_S0_PhS0_S0_S0_S0_4int2fff_param_8];
	ld.param.v2.u32 	{%r9, %r10}, [_ZN8CRWCRGPU11PRRowKernelEPfS0_S0_S0_PhS0_S0_S0_S0_4int2fff_param_9];
	cvta.to.global.u64 	%rd1, %rd17;
	cvta.to.global.u64 	%rd2, %rd12;
	cvta.to.global.u64 	%rd3, %rd11;
	cvta.to.global.u64 	%rd4, %rd15;
	cvta.to.global.u64 	%rd5, %rd13;
	cvta.to.global.u64 	%rd6, %rd16;
	cvta.to.global.u64 	%rd7, %rd14;
	cvta.to.global.u64 	%rd8, %rd10;
	mov.u32 	%r11, %ctaid.x;
	mov.u32 	%r12, %ntid.x;
	mov.u32 	%r13, %tid.x;
	mad.lo.s32 	%r3, %r11, %r12, %r13;
	mov.u32 	%r14, %ctaid.y;
	mov.u32 	%r15, %ntid.y;
	mov.u32 	%r16, %tid.y;
	mad.lo.s32 	%r17, %r14, %r15, %r16;
	setp.ge.s32 	%p1, %r3, %r9;
	setp.ge.s32 	%p2, %r17, %r10;
	or.pred  	%p3, %p1, %p2;
	@%p3 bra 	$L__BB3_11;
	mul.lo.s32 	%r5, %r9, %r17;
	add.s32 	%r6, %r5, %r3;
	mul.lo.s32 	%r7, %r10, %r3;
	add.s32 	%r8, %r7, %r17;
	setp.ne.s32 	%p4, %r3, 0;
	@%p4 bra 	$L__BB3_3;
	mul.wide.u32 	%rd34, %r8, 4;
	add.s64 	%rd35, %rd7, %rd34;
	mov.b32 	%r20, -1082130432;
	st.global.u32 	[%rd35], %r20;
	mul.wide.s32 	%rd36, %r5, 4;
	add.s64 	%rd37, %rd8, %rd36;
	ld.global.f32 	%f21, [%rd37];
	neg.f32 	%f22, %f21;
	add.s64 	%rd38, %rd6, %rd34;
	st.global.f32 	[%rd38], %f22;
	mul.wide.u32 	%rd39, %r17, 4;
	add.s64 	%rd40, %rd6, %rd39;
	ld.global.f32 	%f23, [%rd40];
	add.s64 	%rd41, %rd7, %rd39;
	ld.global.f32 	%f24, [%rd41];
	add.f32 	%f25, %f23, %f24;
	neg.f32 	%f26, %f25;
	add.s64 	%rd42, %rd4, %rd34;
	st.global.f32 	[%rd42], %f26;
	bra.uni 	$L__BB3_6;
$L__BB3_3:
	add.s32 	%r18, %r9, -1;
	setp.ne.s32 	%p5, %r3, %r18;
	@%p5 bra 	$L__BB3_5;
	mul.wide.s32 	%rd28, %r6, 4;
	add.s64 	%rd29, %rd8, %rd28;
	ld.global.f32 	%f16, [%rd29];
	neg.f32 	%f17, %f16;
	mul.wide.s32 	%rd30, %r8, 4;
	add.s64 	%rd31, %rd7, %rd30;
	st.global.f32 	[%rd31], %f17;
	add.s64 	%rd32, %rd6, %rd30;
	mov.b32 	%r19, -1082130432;
	st.global.u32 	[%rd32], %r19;
	ld.global.f32 	%f18, [%rd31];
	add.f32 	%f19, %f18, 0fBF800000;
	neg.f32 	%f20, %f19;
	add.s64 	%rd33, %rd4, %rd30;
	st.global.f32 	[%rd33], %f20;
	bra.uni 	$L__BB3_6;
$L__BB3_5:
	ld.param.f32 	%f72, [_ZN8CRWCRGPU11PRRowKernelEPfS0_S0_S0_PhS0_S0_S0_S0_4int2fff_param_12];
	ld.param.f32 	%f68, [_ZN8CRWCRGPU11PRRowKernelEPfS0_S0_S0_PhS0_S0_S0_S0_4int2fff_param_11];
	ld.param.f32 	%f67, [_ZN8CRWCRGPU11PRRowKernelEPfS0_S0_S0_PhS0_S0_S0_S0_4int2fff_param_10];
	ld.param.u64 	%rd76, [_ZN8CRWCRGPU11PRRowKernelEPfS0_S0_S0_PhS0_S0_S0_S0_4int2fff_param_2];
	cvt.s64.s32 	%rd18, %r6;
	mul.wide.s32 	%rd19, %r6, 4;
	add.s64 	%rd20, %rd8, %rd19;
	ld.global.f32 	%f4, [%rd20+-4];
	neg.f32 	%f5, %f4;
	mul.wide.s32 	%rd21, %r8, 4;
	add.s64 	%rd22, %rd7, %rd21;
	st.global.f32 	[%rd22], %f5;
	ld.global.f32 	%f6, [%rd20];
	neg.f32 	%f7, %f6;
	add.s64 	%rd23, %rd6, %rd21;
	st.global.f32 	[%rd23], %f7;
	ld.global.f32 	%f8, [%rd22];
	sub.f32 	%f9, %f8, %f6;
	cvta.to.global.u64 	%rd24, %rd76;
	add.s64 	%rd25, %rd24, %rd19;
	ld.global.f32 	%f10, [%rd25];
	mul.f32 	%f11, %f67, %f10;
	sub.f32 	%f12, %f11, %f9;
	add.s64 	%rd26, %rd5, %rd18;
	ld.global.u8 	%rs1, [%rd26];
	setp.eq.s16 	%p6, %rs1, 0;
	selp.f32 	%f13, 0f00000000, %f68, %p6;
	add.f32 	%f14, %f12, %f13;
	add.f32 	%f15, %f72, %f14;
	add.s64 	%rd27, %rd4, %rd21;
	st.global.f32 	[%rd27], %f15;
$L__BB3_6:
	setp.ne.s32 	%p7, %r17, 0;
	@%p7 bra 	$L__BB3_8;
	ld.param.f32 	%f75, [_ZN8CRWCRGPU11PRRowKernelEPfS0_S0_S0_PhS0_S0_S0_S0_4int2fff_param_12];
	ld.param.f32 	%f71, [_ZN8CRWCRGPU11PRRowKernelEPfS0_S0_S0_PhS0_S0_S0_S0_4int2fff_param_11];
	mul.wide.s32 	%rd66, %r7, 4;
	add.s64 	%rd67, %rd3, %rd66;
	ld.global.f32 	%f55, [%rd67];
	neg.f32 	%f56, %f55;
	mov.f32 	%f57, 0fBF800000;
	sub.f32 	%f58, %f57, %f55;
	cvt.s64.s32 	%rd68, %r6;
	add.s64 	%rd69, %rd5, %rd68;
	ld.global.u8 	%rs4, [%rd69];
	setp.eq.s16 	%p11, %rs4, 1;
	selp.f32 	%f59, %f71, 0f00000000, %p11;
	mul.wide.s32 	%rd70, %r6, 4;
	add.s64 	%rd71, %rd2, %rd70;
	ld.global.f32 	%f60, [%rd71];
	add.s32 	%r26, %r9, %r3;
	mul.wide.s32 	%rd72, %r26, 4;
	add.s64 	%rd73, %rd2, %rd72;
	ld.global.f32 	%f61, [%rd73];
	mul.f32 	%f62, %f61, %f56;
	mul.f32 	%f63, %f58, %f60;
	sub.f32 	%f64, %f62, %f63;
	sub.f32 	%f65, %f59, %f64;
	fma.rn.f32 	%f66, %f75, %f60, %f65;
	mul.wide.s32 	%rd74, %r8, 4;
	add.s64 	%rd75, %rd1, %rd74;
	st.global.f32 	[%rd75], %f66;
	bra.uni 	$L__BB3_11;
$L__BB3_8:
	add.s32 	%r21, %r10, -1;
	setp.ne.s32 	%p8, %r17, %r21;
	@%p8 bra 	$L__BB3_10;
	ld.param.f32 	%f74, [_ZN8CRWCRGPU11PRRowKernelEPfS0_S0_S0_PhS0_S0_S0_S0_4int2fff_param_12];
	ld.param.f32 	%f70, [_ZN8CRWCRGPU11PRRowKernelEPfS0_S0_S0_PhS0_S0_S0_S0_4int2fff_param_11];
	cvt.s64.s32 	%rd53, %r7;
	cvt.s64.s32 	%rd54, %r10;
	add.s64 	%rd55, %rd54, %rd53;
	shl.b64 	%rd56, %rd55, 2;
	add.s64 	%rd57, %rd3, %rd56;
	ld.global.f32 	%f43, [%rd57+-8];
	mov.f32 	%f44, 0fBF800000;
	sub.f32 	%f45, %f44, %f43;
	neg.f32 	%f46, %f45;
	cvt.s64.s32 	%rd58, %r6;
	add.s64 	%rd59, %rd5, %rd58;
	ld.global.u8 	%rs3, [%rd59];
	setp.eq.s16 	%p10, %rs3, 1;
	selp.f32 	%f47, %f70, 0f00000000, %p10;
	sub.s32 	%r24, %r5, %r9;
	add.s32 	%r25, %r24, %r3;
	mul.wide.s32 	%rd60, %r25, 4;
	add.s64 	%rd61, %rd2, %rd60;
	ld.global.f32 	%f48, [%rd61];
	mul.wide.s32 	%rd62, %r9, 4;
	add.s64 	%rd63, %rd61, %rd62;
	ld.global.f32 	%f49, [%rd63];
	mul.f32 	%f50, %f49, %f46;
	mul.f32 	%f51, %f43, %f48;
	sub.f32 	%f52, %f50, %f51;
	sub.f32 	%f53, %f47, %f52;
	fma.rn.f32 	%f54, %f74, %f49, %f53;
	mul.wide.s32 	%rd64, %r8, 4;
	add.s64 	%rd65, %rd1, %rd64;
	st.global.f32 	[%rd65], %f54;
	bra.uni 	$L__BB3_11;
$L__BB3_10:
	ld.param.f32 	%f73, [_ZN8CRWCRGPU11PRRowKernelEPfS0_S0_S0_PhS0_S0_S0_S0_4int2fff_param_12];
	ld.param.f32 	%f69, [_ZN8CRWCRGPU11PRRowKernelEPfS0_S0_S0_PhS0_S0_S0_S0_4int2fff_param_11];
	mul.wide.s32 	%rd43, %r8, 4;
	add.s64 	%rd44, %rd3, %rd43;
	ld.global.f32 	%f27, [%rd44+-4];
	ld.global.f32 	%f28, [%rd44];
	neg.f32 	%f29, %f28;
	sub.f32 	%f30, %f29, %f27;
	neg.f32 	%f31, %f30;
	cvt.s64.s32 	%rd45, %r6;
	add.s64 	%rd46, %rd5, %rd45;
	ld.global.u8 	%rs2, [%rd46];
	setp.eq.s16 	%p9, %rs2, 1;
	selp.f32 	%f32, %f69, 0f00000000, %p9;
	sub.s32 	%r22, %r5, %r9;
	add.s32 	%r23, %r22, %r3;
	mul.wide.s32 	%rd47, %r23, 4;
	add.s64 	%rd48, %rd2, %rd47;
	ld.global.f32 	%f33, [%rd48];
	mul.wide.s32 	%rd49, %r9, 4;
	add.s64 	%rd50, %rd48, %rd49;
	ld.global.f32 	%f34, [%rd50];
	mul.f32 	%f35, %f34, %f31;
	mul.f32 	%f36, %f27, %f33;
	sub.f32 	%f37, %f35, %f36;
	add.s64 	%rd51, %rd50, %rd49;
	ld.global.f32 	%f38, [%rd51];
	mul.f32 	%f39, %f28, %f38;
	sub.f32 	%f40, %f37, %f39;
	sub.f32 	%f41, %f32, %f40;
	fma.rn.f32 	%f42, %f73, %f34, %f41;
	add.s64 	%rd52, %rd1, %rd43;
	st.global.f32 	[%rd52], %f42;
$L__BB3_11:
	ret;

}
	// .globl	_ZN8CRWCRGPU14PRColumnKernelEPfS0_S0_S0_PhS0_S0_S0_S0_4int2fff
.visible .entry _ZN8CRWCRGPU14PRColumnKernelEPfS0_S0_S0_PhS0_S0_S0_S0_4int2fff(
	.param .u64 .ptr .align 1 _ZN8CRWCRGPU14PRColumnKernelEPfS0_S0_S0_PhS0_S0_S0_S0_4int2fff_param_0,
	.param .u64 .ptr .align 1 _ZN8CRWCRGPU14PRColumnKernelEPfS0_S0_S0_PhS0_S0_S0_S0_4int2fff_param_1,
	.param .u64 .ptr .align 1 _ZN8CRWCRGPU14PRColumnKernelEPfS0_S0_S0_PhS0_S0_S0_S0_4int2fff_param_2,
	.param .u64 .ptr .align 1 _ZN8CRWCRGPU14PRColumnKernelEPfS0_S0_S0_PhS0_S0_S0_S0_4int2fff_param_3,
	.param .u64 .ptr .align 1 _ZN8CRWCRGPU14PRColumnKernelEPfS0_S0_S0_PhS0_S0_S0_S0_4int2fff_param_4,
	.param .u64 .ptr .align 1 _ZN8CRWCRGPU14PRColumnKernelEPfS0_S0_S0_PhS0_S0_S0_S0_4int2fff_param_5,
	.param .u64 .ptr .align 1 _ZN8CRWCRGPU14PRColumnKernelEPfS0_S0_S0_PhS0_S0_S0_S0_4int2fff_param_6,
	.param .u64 .ptr .align 1 _ZN8CRWCRGPU14PRColumnKernelEPfS0_S0_S0_PhS0_S0_S0_S0_4int2fff_param_7,
	.param .u64 .ptr .align 1 _ZN8CRWCRGPU14PRColumnKernelEPfS0_S0_S0_PhS0_S0_S0_S0_4int2fff_param_8,
	.param .align 8 .b8 _ZN8CRWCRGPU14PRColumnKernelEPfS0_S0_S0_PhS0_S0_S0_S0_4int2fff_param_9[8],
	.param .f32 _ZN8CRWCRGPU14PRColumnKernelEPfS0_S0_S0_PhS0_S0_S0_S0_4int2fff_param_10,
	.param .f32 _ZN8CRWCRGPU14PRColumnKernelEPfS0_S0_S0_PhS0_S0_S0_S0_4int2fff_param_11,
	.param .f32 _ZN8CRWCRGPU14PRColumnKernelEPfS0_S0_S0_PhS0_S0_S0_S0_4int2fff_param_12
)
{
	.reg .pred 	%p<12>;
	.reg .b16 	%rs<5>;
	.reg .b32 	%r<29>;
	.reg .b32 	%f<78>;
	.reg .b64 	%rd<75>;

	ld.param.u64 	%rd10, [_ZN8CRWCRGPU14PRColumnKernelEPfS0_S0_S0_PhS0_S0_S0_S0_4int2fff_param_0];
	ld.param.u64 	%rd11, [_ZN8CRWCRGPU14PRColumnKernelEPfS0_S0_S0_PhS0_S0_S0_S0_4int2fff_param_1];
	ld.param.u64 	%rd12, [_ZN8CRWCRGPU14PRColumnKernelEPfS0_S0_S0_PhS0_S0_S0_S0_4int2fff_param_3];
	ld.param.u64 	%rd13, [_ZN8CRWCRGPU14PRColumnKernelEPfS0_S0_S0_PhS0_S0_S0_S0_4int2fff_param_4];
	ld.param.u64 	%rd14, [_ZN8CRWCRGPU14PRColumnKernelEPfS0_S0_S0_PhS0_S0_S0_S0_4int2fff_param_5];
	ld.param.u64 	%rd15, [_ZN8CRWCRGPU14PRColumnKernelEPfS0_S0_S0_PhS0_S0_S0_S0_4int2fff_param_6];
	ld.param.u64 	%rd16, [_ZN8CRWCRGPU14PRColumnKernelEPfS0_S0_S0_PhS0_S0_S0_S0_4int2fff_param_7];
	ld.param.u64 	%rd17, [_ZN8CRWCRGPU14PRColumnKernelEPfS0_S0_S0_PhS0_S0_S0_S0_4int2fff_param_8];
	ld.param.v2.u32 	{%r7, %r8}, [_ZN8CRWCRGPU14PRColumnKernelEPfS0_S0_S0_PhS0_S0_S0_S0_4int2fff_param_9];
	cvta.to.global.u64 	%rd1, %rd17;
	cvta.to.global.u64 	%rd2, %rd12;
	cvta.to.global.u64 	%rd3, %rd10;
	cvta.to.global.u64 	%rd4, %rd15;
	cvta.to.global.u64 	%rd5, %rd13;
	cvta.to.global.u64 	%rd6, %rd16;
	cvta.to.global.u64 	%rd7, %rd14;
	cvta.to.global.u64 	%rd8, %rd11;
	mov.u32 	%r9, %ctaid.x;
	mov.u32 	%r10, %ntid.x;
	mov.u32 	%r11, %tid.x;
	mad.lo.s32 	%r3, %r9, %r10, %r11;
	mov.u32 	%r12, %ctaid.y;
	mov.u32 	%r13, %ntid.y;
	mov.u32 	%r14, %tid.y;
	mad.lo.s32 	%r15, %r12, %r13, %r14;
	setp.ge.u32 	%p1, %r3, %r7;
	setp.ge.u32 	%p2, %r15, %r8;
	or.pred  	%p3, %p1, %p2;
	@%p3 bra 	$L__BB4_11;
	mul.lo.s32 	%r5, %r7, %r15;
	add.s32 	%r6, %r5, %r3;
	setp.ne.s32 	%p4, %r15, 0;
	@%p4 bra 	$L__BB4_3;
	mul.wide.s32 	%rd36, %r6, 4;
	add.s64 	%rd37, %rd7, %rd36;
	mov.b32 	%r22, -1082130432;
	st.global.u32 	[%rd37], %r22;
	mul.lo.s32 	%r23, %r8, %r3;
	mul.wide.u32 	%rd38, %r23, 4;
	add.s64 	%rd39, %rd8, %rd38;
	ld.global.f32 	%f21, [%rd39];
	neg.f32 	%f22, %f21;
	add.s64 	%rd40, %rd6, %rd36;
	st.global.f32 	[%rd40], %f22;
	ld.global.f32 	%f23, [%rd37];
	sub.f32 	%f24, %f23, %f21;
	neg.f32 	%f25, %f24;
	add.s64 	%rd41, %rd4, %rd36;
	st.global.f32 	[%rd41], %f25;
	bra.uni 	$L__BB4_6;
$L__BB4_3:
	add.s32 	%r16, %r8, -1;
	setp.ne.s32 	%p5, %r15, %r16;
	@%p5 bra 	$L__BB4_5;
	mad.lo.s32 	%r19, %r8, %r3, %r8;
	add.s32 	%r20, %r19, -2;
	mul.wide.u32 	%rd30, %r20, 4;
	add.s64 	%rd31, %rd8, %rd30;
	ld.global.f32 	%f16, [%rd31];
	neg.f32 	%f17, %f16;
	mul.wide.s32 	%rd32, %r6, 4;
	add.s64 	%rd33, %rd7, %rd32;
	st.global.f32 	[%rd33], %f17;
	add.s64 	%rd34, %rd6, %rd32;
	mov.b32 	%r21, -1082130432;
	st.global.u32 	[%rd34], %r21;
	ld.global.f32 	%f18, [%rd33];
	add.f32 	%f19, %f18, 0fBF800000;
	neg.f32 	%f20, %f19;
	add.s64 	%rd35, %rd4, %rd32;
	st.global.f32 	[%rd35], %f20;
	bra.uni 	$L__BB4_6;
$L__BB4_5:
	ld.param.f32 	%f74, [_ZN8CRWCRGPU14PRColumnKernelEPfS0_S0_S0_PhS0_S0_S0_S0_4int2fff_param_12];
	ld.param.f32 	%f70, [_ZN8CRWCRGPU14PRColumnKernelEPfS0_S0_S0_PhS0_S0_S0_S0_4int2fff_param_11];
	ld.param.f32 	%f69, [_ZN8CRWCRGPU14PRColumnKernelEPfS0_S0_S0_PhS0_S0_S0_S0_4int2fff_param_10];
	ld.param.u64 	%rd74, [_ZN8CRWCRGPU14PRColumnKernelEPfS0_S0_S0_PhS0_S0_S0_S0_4int2fff_param_2];
	mad.lo.s32 	%r17, %r8, %r3, %r15;
	add.s32 	%r18, %r17, -1;
	mul.wide.u32 	%rd18, %r18, 4;
	add.s64 	%rd19, %rd8, %rd18;
	ld.global.f32 	%f4, [%rd19];
	neg.f32 	%f5, %f4;
	cvt.s64.s32 	%rd20, %r6;
	mul.wide.s32 	%rd21, %r6, 4;
	add.s64 	%rd22, %rd7, %rd21;
	st.global.f32 	[%rd22], %f5;
	mul.wide.u32 	%rd23, %r17, 4;
	add.s64 	%rd24, %rd8, %rd23;
	ld.global.f32 	%f6, [%rd24];
	neg.f32 	%f7, %f6;
	add.s64 	%rd25, %rd6, %rd21;
	st.global.f32 	[%rd25], %f7;
	ld.global.f32 	%f8, [%rd22];
	sub.f32 	%f9, %f8, %f6;
	cvta.to.global.u64 	%rd26, %rd74;
	add.s64 	%rd27, %rd26, %rd21;
	ld.global.f32 	%f10, [%rd27];
	mul.f32 	%f11, %f69, %f10;
	sub.f32 	%f12, %f11, %f9;
	add.s64 	%rd28, %rd5, %rd20;
	ld.global.u8 	%rs1, [%rd28];
	setp.eq.s16 	%p6, %rs1, 0;
	selp.f32 	%f13, 0f00000000, %f70, %p6;
	add.f32 	%f14, %f12, %f13;
	add.f32 	%f15, %f74, %f14;
	add.s64 	%rd29, %rd4, %rd21;
	st.global.f32 	[%rd29], %f15;
$L__BB4_6:
	setp.ne.s32 	%p7, %r3, 0;
	@%p7 bra 	$L__BB4_8;
	ld.param.f32 	%f77, [_ZN8CRWCRGPU14PRColumnKernelEPfS0_S0_S0_PhS0_S0_S0_S0_4int2fff_param_12];
	ld.param.f32 	%f73, [_ZN8CRWCRGPU14PRColumnKernelEPfS0_S0_S0_PhS0_S0_S0_S0_4int2fff_param_11];
	cvt.s64.s32 	%rd64, %r6;
	mul.wide.s32 	%rd65, %r6, 4;
	add.s64 	%rd66, %rd3, %rd65;
	ld.global.f32 	%f56, [%rd66];
	neg.f32 	%f57, %f56;
	mov.f32 	%f58, 0fBF800000;
	sub.f32 	%f59, %f58, %f56;
	add.s64 	%rd67, %rd5, %rd64;
	ld.global.u8 	%rs4, [%rd67];
	setp.eq.s16 	%p11, %rs4, 1;
	selp.f32 	%f60, %f73, 0f00000000, %p11;
	mul.wide.u32 	%rd68, %r5, 4;
	add.s64 	%rd69, %rd2, %rd68;
	ld.global.f32 	%f61, [%rd69];
	add.s32 	%r28, %r5, 1;
	mul.wide.u32 	%rd70, %r28, 4;
	add.s64 	%rd71, %rd2, %rd70;
	ld.global.f32 	%f62, [%rd71];
	mul.f32 	%f63, %f62, %f57;
	mul.f32 	%f64, %f59, %f61;
	sub.f32 	%f65, %f63, %f64;
	sub.f32 	%f66, %f60, %f65;
	add.s64 	%rd72, %rd2, %rd65;
	ld.global.f32 	%f67, [%rd72];
	fma.rn.f32 	%f68, %f77, %f67, %f66;
	add.s64 	%rd73, %rd1, %rd65;
	st.global.f32 	[%rd73], %f68;
	bra.uni 	$L__BB4_11;
$L__BB4_8:
	add.s32 	%r24, %r7, -1;
	setp.ne.s32 	%p8, %r3, %r24;
	@%p8 bra 	$L__BB4_10;
	ld.param.f32 	%f76, [_ZN8CRWCRGPU14PRColumnKernelEPfS0_S0_S0_PhS0_S0_S0_S0_4int2fff_param_12];
	ld.param.f32 	%f72, [_ZN8CRWCRGPU14PRColumnKernelEPfS0_S0_S0_PhS0_S0_S0_S0_4int2fff_param_11];
	cvt.s64.s32 	%rd54, %r6;
	mul.wide.s32 	%rd55, %r6, 4;
	add.s64 	%rd56, %rd3, %rd55;
	ld.global.f32 	%f43, [%rd56+-4];
	mov.f32 	%f44, 0fBF800000;
	sub.f32 	%f45, %f44, %f43;
	neg.f32 	%f46, %f45;
	add.s64 	%rd57, %rd5, %rd54;
	ld.global.u8 	%rs3, [%rd57];
	setp.eq.s16 	%p10, %rs3, 1;
	selp.f32 	%f47, %f72, 0f00000000, %p10;
	add.s32 	%r27, %r6, -1;
	mul.wide.u32 	%rd58, %r27, 4;
	add.s64 	%rd59, %rd2, %rd58;
	ld.global.f32 	%f48, [%rd59];
	mul.wide.u32 	%rd60, %r6, 4;
	add.s64 	%rd61, %rd2, %rd60;
	ld.global.f32 	%f49, [%rd61];
	mul.f32 	%f50, %f49, %f46;
	mul.f32 	%f51, %f43, %f48;
	sub.f32 	%f52, %f50, %f51;
	sub.f32 	%f53, %f47, %f52;
	add.s64 	%rd62, %rd2, %rd55;
	ld.global.f32 	%f54, [%rd62];
	fma.rn.f32 	%f55, %f76, %f54, %f53;
	add.s64 	%rd63, %rd1, %rd55;
	st.global.f32 	[%rd63], %f55;
	bra.uni 	$L__BB4_11;
$L__BB4_10:
	ld.param.f32 	%f75, [_ZN8CRWCRGPU14PRColumnKernelEPfS0_S0_S0_PhS0_S0_S0_S0_4int2fff_param_12];
	ld.param.f32 	%f71, [_ZN8CRWCRGPU14PRColumnKernelEPfS0_S0_S0_PhS0_S0_S0_S0_4int2fff_param_11];
	cvt.s64.s32 	%rd42, %r6;
	mul.wide.s32 	%rd43, %r6, 4;
	add.s64 	%rd44, %rd3, %rd43;
	ld.global.f32 	%f26, [%rd44+-4];
	ld.global.f32 	%f27, [%rd44];
	neg.f32 	%f28, %f27;
	sub.f32 	%f29, %f28, %f26;
	neg.f32 	%f30, %f29;
	add.s64 	%rd45, %rd5, %rd42;
	ld.global.u8 	%rs2, [%rd45];
	setp.eq.s16 	%p9, %rs2, 1;
	selp.f32 	%f31, %f71, 0f00000000, %p9;
	add.s32 	%r25, %r6, -1;
	mul.wide.u32 	%rd46, %r25, 4;
	add.s64 	%rd47, %rd2, %rd46;
	ld.global.f32 	%f32, [%rd47];
	mul.wide.u32 	%rd48, %r6, 4;
	add.s64 	%rd49, %rd2, %rd48;
	ld.global.f32 	%f33, [%rd49];
	mul.f32 	%f34, %f33, %f30;
	mul.f32 	%f35, %f26, %f32;
	sub.f32 	%f36, %f34, %f35;
	add.s32 	%r26, %r6, 1;
	mul.wide.u32 	%rd50, %r26, 4;
	add.s64 	%rd51, %rd2, %rd50;
	ld.global.f32 	%f37, [%rd51];
	mul.f32 	%f38, %f27, %f37;
	sub.f32 	%f39, %f36, %f38;
	sub.f32 	%f40, %f31, %f39;
	add.s64 	%rd52, %rd2, %rd43;
	ld.global.f32 	%f41, [%rd52];
	fma.rn.f32 	%f42, %f75, %f41, %f40;
	add.s64 	%rd53, %rd1, %rd43;
	st.global.f32 	[%rd53], %f42;
$L__BB4_11:
	ret;

}
	// .globl	_ZN8CRWCRGPU7TDMARowEPfS0_S0_S0_S0_4int2
.visible .entry _ZN8CRWCRGPU7TDMARowEPfS0_S0_S0_S0_4int2(
	.param .u64 .ptr .align 1 _ZN8CRWCRGPU7TDMARowEPfS0_S0_S0_S0_4int2_param_0,
	.param .u64 .ptr .align 1 _ZN8CRWCRGPU7TDMARowEPfS0_S0_S0_S0_4int2_param_1,
	.param .u64 .ptr .align 1 _ZN8CRWCRGPU7TDMARowEPfS0_S0_S0_S0_4int2_param_2,
	.param .u64 .ptr .align 1 _ZN8CRWCRGPU7TDMARowEPfS0_S0_S0_S0_4int2_param_3,
	.param .u64 .ptr .align 1 _ZN8CRWCRGPU7TDMARowEPfS0_S0_S0_S0_4int2_param_4,
	.param .align 8 .b8 _ZN8CRWCRGPU7TDMARowEPfS0_S0_S0_S0_4int2_param_5[8]
)
{
	.reg .pred 	%p<18>;
	.reg .b32 	%r<155>;
	.reg .b32 	%f<170>;
	.reg .b64 	%rd<172>;

	ld.param.u64 	%rd6, [_ZN8CRWCRGPU7TDMARowEPfS0_S0_S0_S0_4int2_param_1];
	ld.param.u64 	%rd8, [_ZN8CRWCRGPU7TDMARowEPfS0_S0_S0_S0_4int2_param_2];
	ld.param.u64 	%rd9, [_ZN8CRWCRGPU7TDMARowEPfS0_S0_S0_S0_4int2_param_3];
	ld.param.v2.u32 	{%r151, %r2}, [_ZN8CRWCRGPU7TDMARowEPfS0_S0_S0_S0_4int2_param_5];
	cvta.to.global.u64 	%rd1, %rd9;
	cvta.to.global.u64 	%rd2, %rd6;
	cvta.to.global.u64 	%rd3, %rd8;
	mov.u32 	%r73, %ctaid.x;
	mov.u32 	%r74, %ntid.x;
	mul.lo.s32 	%r3, %r73, %r74;
	mov.u32 	%r4, %tid.x;
	add.s32 	%r5, %r3, %r4;
	setp.ge.u32 	%p1, %r5, %r2;
	@%p1 bra 	$L__BB5_24;
	mul.wide.u32 	%rd10, %r5, 4;
	add.s64 	%rd11, %rd3, %rd10;
	ld.global.f32 	%f1, [%rd11];
	add.s64 	%rd12, %rd2, %rd10;
	ld.global.f32 	%f2, [%rd12];
	div.rn.f32 	%f3, %f1, %f2;
	st.global.f32 	[%rd11], %f3;
	add.s64 	%rd13, %rd1, %rd10;
	ld.global.f32 	%f4, [%rd13];
	ld.global.f32 	%f5, [%rd12];
	div.rn.f32 	%f6, %f4, %f5;
	st.global.f32 	[%rd13], %f6;
	setp.lt.s32 	%p2, %r151, 2;
	@%p2 bra 	$L__BB5_11;
	add.s32 	%r6, %r151, -1;
	add.s32 	%r76, %r151, -2;
	setp.lt.u32 	%p3, %r76, 3;
	mov.b32 	%r140, 1;
	@%p3 bra 	$L__BB5_6;
	and.b32  	%r78, %r6, -4;
	neg.s32 	%r138, %r78;
	shl.b32 	%r79, %r2, 1;
	add.s32 	%r135, %r5, %r79;
	mad.lo.s32 	%r134, %r2, 3, %r5;
	add.s32 	%r80, %r2, %r4;
	add.s32 	%r133, %r80, %r3;
	mov.b32 	%r137, 0;
	mul.wide.s32 	%rd24, %r2, 4;
	mov.u32 	%r136, %r5;
$L__BB5_4:
	.pragma "nounroll";
	ld.param.u64 	%rd166, [_ZN8CRWCRGPU7TDMARowEPfS0_S0_S0_S0_4int2_param_1];
	ld.param.u64 	%rd163, [_ZN8CRWCRGPU7TDMARowEPfS0_S0_S0_S0_4int2_param_0];
	cvta.to.global.u64 	%rd14, %rd166;
	mul.wide.s32 	%rd15, %r133, 4;
	add.s64 	%rd16, %rd14, %rd15;
	ld.global.f32 	%f7, [%rd16];
	mul.wide.u32 	%rd17, %r136, 4;
	add.s64 	%rd18, %rd3, %rd17;
	ld.global.f32 	%f8, [%rd18];
	cvta.to.global.u64 	%rd19, %rd163;
	add.s64 	%rd20, %rd19, %rd15;
	ld.global.f32 	%f9, [%rd20];
	mul.f32 	%f10, %f8, %f9;
	sub.f32 	%f11, %f7, %f10;
	rcp.rn.f32 	%f12, %f11;
	add.s64 	%rd21, %rd3, %rd15;
	ld.global.f32 	%f13, [%rd21];
	mul.f32 	%f14, %f13, %f12;
	st.global.f32 	[%rd21], %f14;
	add.s64 	%rd22, %rd1, %rd15;
	ld.global.f32 	%f15, [%rd22];
	ld.global.f32 	%f16, [%rd20];
	add.s64 	%rd23, %rd1, %rd17;
	ld.global.f32 	%f17, [%rd23];
	mul.f32 	%f18, %f16, %f17;
	sub.f32 	%f19, %f15, %f18;
	mul.f32 	%f20, %f12, %f19;
	st.global.f32 	[%rd22], %f20;
	add.s64 	%rd25, %rd16, %rd24;
	ld.global.f32 	%f21, [%rd25];
	mul.wide.u32 	%rd26, %r133, 4;
	add.s64 	%rd27, %rd3, %rd26;
	ld.global.f32 	%f22, [%rd27];
	add.s64 	%rd28, %rd20, %rd24;
	ld.global.f32 	%f23, [%rd28];
	mul.f32 	%f24, %f22, %f23;
	sub.f32 	%f25, %f21, %f24;
	rcp.rn.f32 	%f26, %f25;
	add.s64 	%rd29, %rd21, %rd24;
	ld.global.f32 	%f27, [%rd29];
	mul.f32 	%f28, %f27, %f26;
	st.global.f32 	[%rd29], %f28;
	add.s64 	%rd30, %rd22, %rd24;
	ld.global.f32 	%f29, [%rd30];
	ld.global.f32 	%f30, [%rd28];
	add.s64 	%rd31, %rd1, %rd26;
	ld.global.f32 	%f31, [%rd31];
	mul.f32 	%f32, %f30, %f31;
	sub.f32 	%f33, %f29, %f32;
	mul.f32 	%f34, %f26, %f33;
	st.global.f32 	[%rd30], %f34;
	add.s64 	%rd32, %rd25, %rd24;
	ld.global.f32 	%f35, [%rd32];
	mul.wide.u32 	%rd33, %r135, 4;
	add.s64 	%rd34, %rd3, %rd33;
	ld.global.f32 	%f36, [%rd34];
	add.s64 	%rd35, %rd28, %rd24;
	ld.global.f32 	%f37, [%rd35];
	mul.f32 	%f38, %f36, %f37;
	sub.f32 	%f39, %f35, %f38;
	rcp.rn.f32 	%f40, %f39;
	add.s64 	%rd36, %rd29, %rd24;
	ld.global.f32 	%f41, [%rd36];
	mul.f32 	%f42, %f41, %f40;
	st.global.f32 	[%rd36], %f42;
	add.s64 	%rd37, %rd30, %rd24;
	ld.global.f32 	%f43, [%rd37];
	ld.global.f32 	%f44, [%rd35];
	add.s64 	%rd38, %rd1, %rd33;
	ld.global.f32 	%f45, [%rd38];
	mul.f32 	%f46, %f44, %f45;
	sub.f32 	%f47, %f43, %f46;
	mul.f32 	%f48, %f40, %f47;
	st.global.f32 	[%rd37], %f48;
	add.s64 	%rd39, %rd32, %rd24;
	ld.global.f32 	%f49, [%rd39];
	mul.wide.u32 	%rd40, %r134, 4;
	add.s64 	%rd41, %rd3, %rd40;
	ld.global.f32 	%f50, [%rd41];
	add.s64 	%rd42, %rd35, %rd24;
	ld.global.f32 	%f51, [%rd42];
	mul.f32 	%f52, %f50, %f51;
	sub.f32 	%f53, %f49, %f52;
	rcp.rn.f32 	%f54, %f53;
	add.s64 	%rd43, %rd36, %rd24;
	ld.global.f32 	%f55, [%rd43];
	mul.f32 	%f56, %f55, %f54;
	st.global.f32 	[%rd43], %f56;
	add.s64 	%rd44, %rd37, %rd24;
	ld.global.f32 	%f57, [%rd44];
	ld.global.f32 	%f58, [%rd42];
	add.s64 	%rd45, %rd1, %rd40;
	ld.global.f32 	%f59, [%rd45];
	mul.f32 	%f60, %f58, %f59;
	sub.f32 	%f61, %f57, %f60;
	mul.f32 	%f62, %f54, %f61;
	st.global.f32 	[%rd44], %f62;
	add.s32 	%r138, %r138, 4;
	add.s32 	%r137, %r137, 4;
	shl.b32 	%r81, %r2, 2;
	add.s32 	%r136, %r136, %r81;
	add.s32 	%r135, %r135, %r81;
	add.s32 	%r134, %r134, %r81;
	add.s32 	%r133, %r133, %r81;
	setp.ne.s32 	%p4, %r138, 0;
	@%p4 bra 	$L__BB5_4;
	add.s32 	%r140, %r137, 1;
$L__BB5_6:
	and.b32  	%r25, %r6, 3;
	setp.eq.s32 	%p5, %r25, 0;
	@%p5 bra 	$L__BB5_11;
	setp.eq.s32 	%p6, %r25, 1;
	@%p6 bra 	$L__BB5_9;
	ld.param.u64 	%rd167, [_ZN8CRWCRGPU7TDMARowEPfS0_S0_S0_S0_4int2_param_1];
	ld.param.u64 	%rd164, [_ZN8CRWCRGPU7TDMARowEPfS0_S0_S0_S0_4int2_param_0];
	mul.lo.s32 	%r82, %r140, %r2;
	add.s32 	%r83, %r82, %r5;
	cvta.to.global.u64 	%rd46, %rd167;
	mul.wide.s32 	%rd47, %r83, 4;
	add.s64 	%rd48, %rd46, %rd47;
	ld.global.f32 	%f63, [%rd48];
	sub.s32 	%r84, %r82, %r2;
	add.s32 	%r85, %r84, %r5;
	mul.wide.u32 	%rd49, %r85, 4;
	add.s64 	%rd50, %rd3, %rd49;
	ld.global.f32 	%f64, [%rd50];
	cvta.to.global.u64 	%rd51, %rd164;
	add.s64 	%rd52, %rd51, %rd47;
	ld.global.f32 	%f65, [%rd52];
	mul.f32 	%f66, %f64, %f65;
	sub.f32 	%f67, %f63, %f66;
	rcp.rn.f32 	%f68, %f67;
	add.s64 	%rd53, %rd3, %rd47;
	ld.global.f32 	%f69, [%rd53];
	mul.f32 	%f70, %f69, %f68;
	st.global.f32 	[%rd53], %f70;
	add.s64 	%rd54, %rd1, %rd47;
	ld.global.f32 	%f71, [%rd54];
	ld.global.f32 	%f72, [%rd52];
	add.s64 	%rd55, %rd1, %rd49;
	ld.global.f32 	%f73, [%rd55];
	mul.f32 	%f74, %f72, %f73;
	sub.f32 	%f75, %f71, %f74;
	mul.f32 	%f76, %f68, %f75;
	st.global.f32 	[%rd54], %f76;
	mul.wide.s32 	%rd56, %r2, 4;
	add.s64 	%rd57, %rd48, %rd56;
	ld.global.f32 	%f77, [%rd57];
	mul.wide.u32 	%rd58, %r83, 4;
	add.s64 	%rd59, %rd3, %rd58;
	ld.global.f32 	%f78, [%rd59];
	add.s64 	%rd60, %rd52, %rd56;
	ld.global.f32 	%f79, [%rd60];
	mul.f32 	%f80, %f78, %f79;
	sub.f32 	%f81, %f77, %f80;
	rcp.rn.f32 	%f82, %f81;
	add.s64 	%rd61, %rd53, %rd56;
	ld.global.f32 	%f83, [%rd61];
	mul.f32 	%f84, %f83, %f82;
	st.global.f32 	[%rd61], %f84;
	add.s64 	%rd62, %rd54, %rd56;
	ld.global.f32 	%f85, [%rd62];
	ld.global.f32 	%f86, [%rd60];
	add.s64 	%rd63, %rd1, %rd58;
	ld.global.f32 	%f87, [%rd63];
	mul.f32 	%f88, %f86, %f87;
	sub.f32 	%f89, %f85, %f88;
	mul.f32 	%f90, %f82, %f89;
	st.global.f32 	[%rd62], %f90;
	add.s32 	%r140, %r140, 2;
$L__BB5_9:
	and.b32  	%r86, %r6, 1;
	setp.eq.b32 	%p7, %r86, 1;
	not.pred 	%p8, %p7;
	@%p8 bra 	$L__BB5_11;
	ld.param.u64 	%rd168, [_ZN8CRWCRGPU7TDMARowEPfS0_S0_S0_S0_4int2_param_1];
	ld.param.u64 	%rd165, [_ZN8CRWCRGPU7TDMARowEPfS0_S0_S0_S0_4int2_param_0];
	mul.lo.s32 	%r87, %r140, %r2;
	add.s32 	%r88, %r87, %r5;
	cvta.to.global.u64 	%rd64, %rd168;
	mul.wide.s32 	%rd65, %r88, 4;
	add.s64 	%rd66, %rd64, %rd65;
	ld.global.f32 	%f91, [%rd66];
	sub.s32 	%r89, %r87, %r2;
	add.s32 	%r90, %r89, %r5;
	mul.wide.u32 	%rd67, %r90, 4;
	add.s64 	%rd68, %rd3, %rd67;
	ld.global.f32 	%f92, [%rd68];
	cvta.to.global.u64 	%rd69, %rd165;
	add.s64 	%rd70, %rd69, %rd65;
	ld.global.f32 	%f93, [%rd70];
	mul.f32 	%f94, %f92, %f93;
	sub.f32 	%f95, %f91, %f94;
	rcp.rn.f32 	%f96, %f95;
	add.s64 	%rd71, %rd3, %rd65;
	ld.global.f32 	%f97, [%rd71];
	mul.f32 	%f98, %f97, %f96;
	st.global.f32 	[%rd71], %f98;
	add.s64 	%rd72, %rd1, %rd65;
	ld.global.f32 	%f99, [%rd72];
	ld.global.f32 	%f100, [%rd70];
	add.s64 	%rd73, %rd1, %rd67;
	ld.global.f32 	%f101, [%rd73];
	mul.f32 	%f102, %f100, %f101;
	sub.f32 	%f103, %f99, %f102;
	mul.f32 	%f104, %f96, %f103;
	st.global.f32 	[%rd72], %f104;
$L__BB5_11:
	ld.param.u64 	%rd169, [_ZN8CRWCRGPU7TDMARowEPfS0_S0_S0_S0_4int2_param_4];
	setp.lt.s32 	%p9, %r151, 2;
	add.s32 	%r28, %r151, -1;
	mad.lo.s32 	%r91, %r28, %r2, %r5;
	mul.wide.s32 	%rd74, %r91, 4;
	add.s64 	%rd75, %rd1, %rd74;
	ld.global.f32 	%f105, [%rd75];
	mul.lo.s32 	%r29, %r151, %r5;
	add.s32 	%r92, %r28, %r29;
	cvta.to.global.u64 	%rd76, %rd169;
	mul.wide.u32 	%rd77, %r92, 4;
	add.s64 	%rd78, %rd76, %rd77;
	st.global.f32 	[%rd78], %f105;
	@%p9 bra 	$L__BB5_24;
	add.s32 	%r153, %r151, -2;
	add.s32 	%r31, %r29, 1;
	and.b32  	%r32, %r28, 7;
	setp.lt.u32 	%p10, %r153, 7;
	@%p10 bra 	$L__BB5_16;
	add.s32 	%r93, %r151, -4;
	mad.lo.s32 	%r150, %r151, %r5, %r93;
	add.s32 	%r94, %r151, -3;
	mad.lo.s32 	%r149, %r2, %r94, %r5;
	shl.b32 	%r35, %r2, 3;
	mad.lo.s32 	%r148, %r2, %r93, %r5;
	add.s32 	%r95, %r151, -5;
	mad.lo.s32 	%r147, %r2, %r95, %r5;
	add.s32 	%r96, %r151, -6;
	mad.lo.s32 	%r146, %r2, %r96, %r5;
	add.s32 	%r97, %r151, -7;
	mad.lo.s32 	%r145, %r2, %r97, %r5;
	add.s32 	%r98, %r151, -8;
	mad.lo.s32 	%r144, %r2, %r98, %r5;
	add.s32 	%r99, %r151, -9;
	mad.lo.s32 	%r143, %r2, %r99, %r5;
	mad.lo.s32 	%r142, %r2, %r153, %r5;
	and.b32  	%r100, %r28, -8;
	neg.s32 	%r141, %r100;
$L__BB5_14:
	.pragma "nounroll";
	ld.param.u64 	%rd170, [_ZN8CRWCRGPU7TDMARowEPfS0_S0_S0_S0_4int2_param_4];
	mul.wide.s32 	%rd79, %r142, 4;
	add.s64 	%rd80, %rd1, %rd79;
	ld.global.f32 	%f106, [%rd80];
	add.s64 	%rd81, %rd3, %rd79;
	ld.global.f32 	%f107, [%rd81];
	add.s32 	%r101, %r150, 3;
	cvta.to.global.u64 	%rd82, %rd170;
	mul.wide.u32 	%rd83, %r101, 4;
	add.s64 	%rd84, %rd82, %rd83;
	ld.global.f32 	%f108, [%rd84];
	mul.f32 	%f109, %f107, %f108;
	sub.f32 	%f110, %f106, %f109;
	add.s32 	%r102, %r150, 2;
	mul.wide.u32 	%rd85, %r102, 4;
	add.s64 	%rd86, %rd82, %rd85;
	st.global.f32 	[%rd86], %f110;
	mul.wide.s32 	%rd87, %r149, 4;
	add.s64 	%rd88, %rd1, %rd87;
	ld.global.f32 	%f111, [%rd88];
	add.s64 	%rd89, %rd3, %rd87;
	ld.global.f32 	%f112, [%rd89];
	mul.f32 	%f113, %f112, %f110;
	sub.f32 	%f114, %f111, %f113;
	add.s32 	%r103, %r150, 1;
	mul.wide.u32 	%rd90, %r103, 4;
	add.s64 	%rd91, %rd82, %rd90;
	st.global.f32 	[%rd91], %f114;
	mul.wide.s32 	%rd92, %r148, 4;
	add.s64 	%rd93, %rd1, %rd92;
	ld.global.f32 	%f115, [%rd93];
	add.s64 	%rd94, %rd3, %rd92;
	ld.global.f32 	%f116, [%rd94];
	mul.f32 	%f117, %f116, %f114;
	sub.f32 	%f118, %f115, %f117;
	add.s32 	%r104, %r150, -5;
	mul.wide.u32 	%rd95, %r150, 4;
	add.s64 	%rd96, %rd82, %rd95;
	st.global.f32 	[%rd96], %f118;
	mul.wide.s32 	%rd97, %r147, 4;
	add.s64 	%rd98, %rd1, %rd97;
	ld.global.f32 	%f119, [%rd98];
	add.s64 	%rd99, %rd3, %rd97;
	ld.global.f32 	%f120, [%rd99];
	mul.f32 	%f121, %f120, %f118;
	sub.f32 	%f122, %f119, %f121;
	add.s32 	%r105, %r150, -1;
	mul.wide.u32 	%rd100, %r105, 4;
	add.s64 	%rd101, %rd82, %rd100;
	st.global.f32 	[%rd101], %f122;
	mul.wide.s32 	%rd102, %r146, 4;
	add.s64 	%rd103, %rd1, %rd102;
	ld.global.f32 	%f123, [%rd103];
	add.s64 	%rd104, %rd3, %rd102;
	ld.global.f32 	%f124, [%rd104];
	mul.f32 	%f125, %f124, %f122;
	sub.f32 	%f126, %f123, %f125;
	add.s32 	%r106, %r150, -2;
	mul.wide.u32 	%rd105, %r106, 4;
	add.s64 	%rd106, %rd82, %rd105;
	st.global.f32 	[%rd106], %f126;
	mul.wide.s32 	%rd107, %r145, 4;
	add.s64 	%rd108, %rd1, %rd107;
	ld.global.f32 	%f127, [%rd108];
	add.s64 	%rd109, %rd3, %rd107;
	ld.global.f32 	%f128, [%rd109];
	mul.f32 	%f129, %f128, %f126;
	sub.f32 	%f130, %f127, %f129;
	add.s32 	%r107, %r150, -3;
	mul.wide.u32 	%rd110, %r107, 4;
	add.s64 	%rd111, %rd82, %rd110;
	st.global.f32 	[%rd111], %f130;
	mul.wide.s32 	%rd112, %r144, 4;
	add.s64 	%rd113, %rd1, %rd112;
	ld.global.f32 	%f131, [%rd113];
	add.s64 	%rd114, %rd3, %rd112;
	ld.global.f32 	%f132, [%rd114];
	mul.f32 	%f133, %f132, %f130;
	sub.f32 	%f134, %f131, %f133;
	add.s32 	%r108, %r150, -4;
	mul.wide.u32 	%rd115, %r108, 4;
	add.s64 	%rd116, %rd82, %rd115;
	st.global.f32 	[%rd116], %f134;
	mul.wide.s32 	%rd117, %r143, 4;
	add.s64 	%rd118, %rd1, %rd117;
	ld.global.f32 	%f135, [%rd118];
	add.s64 	%rd119, %rd3, %rd117;
	ld.global.f32 	%f136, [%rd119];
	mul.f32 	%f137, %f136, %f134;
	sub.f32 	%f138, %f135, %f137;
	mul.wide.u32 	%rd120, %r104, 4;
	add.s64 	%rd121, %rd82, %rd120;
	st.global.f32 	[%rd121], %f138;
	add.s32 	%r151, %r151, -8;
	add.s32 	%r150, %r150, -8;
	sub.s32 	%r149, %r149, %r35;
	sub.s32 	%r148, %r148, %r35;
	sub.s32 	%r147, %r147, %r35;
	sub.s32 	%r146, %r146, %r35;
	sub.s32 	%r145, %r145, %r35;
	sub.s32 	%r144, %r144, %r35;
	sub.s32 	%r143, %r143, %r35;
	sub.s32 	%r142, %r142, %r35;
	add.s32 	%r141, %r141, 8;
	setp.ne.s32 	%p11, %r141, 0;
	@%p11 bra 	$L__BB5_14;
	add.s32 	%r153, %r151, -2;
$L__BB5_16:
	setp.eq.s32 	%p12, %r32, 0;
	@%p12 bra 	$L__BB5_24;
	ld.param.u64 	%rd171, [_ZN8CRWCRGPU7TDMARowEPfS0_S0_S0_S0_4int2_param_4];
	cvta.to.global.u64 	%rd4, %rd171;
	and.b32  	%r68, %r28, 3;
	setp.lt.u32 	%p13, %r32, 4;
	@%p13 bra 	$L__BB5_19;
	mul.lo.s32 	%r109, %r153, %r2;
	add.s32 	%r110, %r109, %r5;
	mul.wide.s32 	%rd122, %r110, 4;
	add.s64 	%rd123, %rd1, %rd122;
	ld.global.f32 	%f139, [%rd123];
	add.s64 	%rd124, %rd3, %rd122;
	ld.global.f32 	%f140, [%rd124];
	add.s32 	%r111, %r31, %r153;
	mul.wide.u32 	%rd125, %r111, 4;
	add.s64 	%rd126, %rd4, %rd125;
	ld.global.f32 	%f141, [%rd126];
	mul.f32 	%f142, %f140, %f141;
	sub.f32 	%f143, %f139, %f142;
	add.s32 	%r112, %r29, %r153;
	mul.wide.u32 	%rd127, %r112, 4;
	add.s64 	%rd128, %rd4, %rd127;
	st.global.f32 	[%rd128], %f143;
	sub.s32 	%r113, %r109, %r2;
	add.s32 	%r114, %r113, %r5;
	mul.wide.s32 	%rd129, %r114, 4;
	add.s64 	%rd130, %rd1, %rd129;
	ld.global.f32 	%f144, [%rd130];
	add.s64 	%rd131, %rd3, %rd129;
	ld.global.f32 	%f145, [%rd131];
	mul.f32 	%f146, %f145, %f143;
	sub.f32 	%f147, %f144, %f146;
	add.s32 	%r115, %r112, -1;
	mul.wide.u32 	%rd132, %r115, 4;
	add.s64 	%rd133, %rd4, %rd132;
	st.global.f32 	[%rd133], %f147;
	sub.s32 	%r116, %r113, %r2;
	add.s32 	%r117, %r116, %r5;
	mul.wide.s32 	%rd134, %r117, 4;
	add.s64 	%rd135, %rd1, %rd134;
	ld.global.f32 	%f148, [%rd135];
	add.s64 	%rd136, %rd3, %rd134;
	ld.global.f32 	%f149, [%rd136];
	mul.f32 	%f150, %f149, %f147;
	sub.f32 	%f151, %f148, %f150;
	add.s32 	%r118, %r111, -3;
	mul.wide.u32 	%rd137, %r118, 4;
	add.s64 	%rd138, %rd4, %rd137;
	st.global.f32 	[%rd138], %f151;
	sub.s32 	%r119, %r116, %r2;
	add.s32 	%r120, %r119, %r5;
	mul.wide.s32 	%rd139, %r120, 4;
	add.s64 	%rd140, %rd1, %rd139;
	ld.global.f32 	%f152, [%rd140];
	add.s64 	%rd141, %rd3, %rd139;
	ld.global.f32 	%f153, [%rd141];
	mul.f32 	%f154, %f153, %f151;
	sub.f32 	%f155, %f152, %f154;
	add.s32 	%r121, %r111, -4;
	mul.wide.u32 	%rd142, %r121, 4;
	add.s64 	%rd143, %rd4, %rd142;
	st.global.f32 	[%rd143], %f155;
	add.s32 	%r153, %r153, -4;
$L__BB5_19:
	setp.eq.s32 	%p14, %r68, 0;
	@%p14 bra 	$L__BB5_24;
	setp.eq.s32 	%p15, %r68, 1;
	@%p15 bra 	$L__BB5_22;
	mul.lo.s32 	%r122, %r153, %r2;
	add.s32 	%r123, %r122, %r5;
	mul.wide.s32 	%rd144, %r123, 4;
	add.s64 	%rd145, %rd1, %rd144;
	ld.global.f32 	%f156, [%rd145];
	add.s64 	%rd146, %rd3, %rd144;
	ld.global.f32 	%f157, [%rd146];
	add.s32 	%r124, %r31, %r153;
	mul.wide.u32 	%rd147, %r124, 4;
	add.s64 	%rd148, %rd4, %rd147;
	ld.global.f32 	%f158, [%rd148];
	mul.f32 	%f159, %f157, %f158;
	sub.f32 	%f160, %f156, %f159;
	add.s32 	%r125, %r29, %r153;
	mul.wide.u32 	%rd149, %r125, 4;
	add.s64 	%rd150, %rd4, %rd149;
	st.global.f32 	[%rd150], %f160;
	sub.s32 	%r126, %r122, %r2;
	add.s32 	%r127, %r126, %r5;
	mul.wide.s32 	%rd151, %r127, 4;
	add.s64 	%rd152, %rd1, %rd151;
	ld.global.f32 	%f161, [%rd152];
	add.s64 	%rd153, %rd3, %rd151;
	ld.global.f32 	%f162, [%rd153];
	mul.f32 	%f163, %f162, %f160;
	sub.f32 	%f164, %f161, %f163;
	add.s32 	%r128, %r125, -1;
	mul.wide.u32 	%rd154, %r128, 4;
	add.s64 	%rd155, %rd4, %rd154;
	st.global.f32 	[%rd155], %f164;
	add.s32 	%r153, %r153, -2;
$L__BB5_22:
	and.b32  	%r129, %r28, 1;
	setp.eq.b32 	%p16, %r129, 1;
	not.pred 	%p17, %p16;
	@%p17 bra 	$L__BB5_24;
	mad.lo.s32 	%r130, %r153, %r2, %r5;
	mul.wide.s32 	%rd156, %r130, 4;
	add.s64 	%rd157, %rd1, %rd156;
	ld.global.f32 	%f165, [%rd157];
	add.s64 	%rd158, %rd3, %rd156;
	ld.global.f32 	%f166, [%rd158];
	add.s32 	%r131, %r31, %r153;
	mul.wide.u32 	%rd159, %r131, 4;
	add.s64 	%rd160, %rd4, %rd159;
	ld.global.f32 	%f167, [%rd160];
	mul.f32 	%f168, %f166, %f167;
	sub.f32 	%f169, %f165, %f168;
	add.s32 	%r132, %r29, %r153;
	mul.wide.u32 	%rd161, %r132, 4;
	add.s64 	%rd162, %rd4, %rd161;
	st.global.f32 	[%rd162], %f169;
$L__BB5_24:
	ret;

}
	// .globl	_ZN8CRWCRGPU10TDMAColumnEPfS0_S0_S0_S0_4int2
.visible .entry _ZN8CRWCRGPU10TDMAColumnEPfS0_S0_S0_S0_4int2(
	.param .u64 .ptr .align 1 _ZN8CRWCRGPU10TDMAColumnEPfS0_S0_S0_S0_4int2_param_0,
	.param .u64 .ptr .align 1 _ZN8CRWCRGPU10TDMAColumnEPfS0_S0_S0_S0_4int2_param_1,
	.param .u64 .ptr .align 1 _ZN8CRWCRGPU10TDMAColumnEPfS0_S0_S0_S0_4int2_param_2,
	.param .u64 .ptr .align 1 _ZN8CRWCRGPU10TDMAColumnEPfS0_S0_S0_S0_4int2_param_3,
	.param .u64 .ptr .align 1 _ZN8CRWCRGPU10TDMAColumnEPfS0_S0_S0_S0_4int2_param_4,
	.param .align 8 .b8 _ZN8CRWCRGPU10TDMAColumnEPfS0_S0_S0_S0_4int2_param_5[8]
)
{
	.reg .pred 	%p<18>;
	.reg .b32 	%r<167>;
	.reg .b32 	%f<170>;
	.reg .b64 	%rd<182>;

	ld.param.u64 	%rd9, [_ZN8CRWCRGPU10TDMAColumnEPfS0_S0_S0_S0_4int2_param_3];
	ld.param.v2.u32 	{%r1, %r163}, [_ZN8CRWCRGPU10TDMAColumnEPfS0_S0_S0_S0_4int2_param_5];
	mov.u32 	%r91, %ctaid.x;
	mov.u32 	%r92, %ntid.x;
	mul.lo.s32 	%r3, %r91, %r92;
	mov.u32 	%r4, %tid.x;
	add.s32 	%r5, %r3, %r4;
	setp.ge.s32 	%p1, %r5, %r1;
	@%p1 bra 	$L__BB6_24;
	ld.param.u64 	%rd174, [_ZN8CRWCRGPU10TDMAColumnEPfS0_S0_S0_S0_4int2_param_2];
	ld.param.u64 	%rd171, [_ZN8CRWCRGPU10TDMAColumnEPfS0_S0_S0_S0_4int2_param_1];
	cvta.to.global.u64 	%rd11, %rd174;
	cvta.to.global.u64 	%rd12, %rd171;
	cvta.to.global.u64 	%rd13, %rd9;
	mul.wide.s32 	%rd14, %r5, 4;
	add.s64 	%rd15, %rd11, %rd14;
	ld.global.f32 	%f1, [%rd15];
	add.s64 	%rd16, %rd12, %rd14;
	ld.global.f32 	%f2, [%rd16];
	div.rn.f32 	%f3, %f1, %f2;
	st.global.f32 	[%rd15], %f3;
	add.s64 	%rd1, %rd13, %rd14;
	ld.global.f32 	%f4, [%rd1];
	ld.global.f32 	%f5, [%rd16];
	div.rn.f32 	%f6, %f4, %f5;
	st.global.f32 	[%rd1], %f6;
	setp.lt.s32 	%p2, %r163, 2;
	@%p2 bra 	$L__BB6_11;
	add.s32 	%r6, %r163, -1;
	add.s32 	%r94, %r163, -2;
	setp.lt.u32 	%p3, %r94, 3;
	mov.b32 	%r144, 1;
	@%p3 bra 	$L__BB6_6;
	and.b32  	%r96, %r6, -4;
	neg.s32 	%r142, %r96;
	add.s32 	%r97, %r1, %r4;
	add.s32 	%r138, %r97, %r3;
	mov.b32 	%r139, 0;
	mul.wide.s32 	%rd29, %r1, 4;
	mov.u32 	%r140, %r1;
	mov.u32 	%r141, %r139;
$L__BB6_4:
	.pragma "nounroll";
	ld.param.u64 	%rd175, [_ZN8CRWCRGPU10TDMAColumnEPfS0_S0_S0_S0_4int2_param_2];
	ld.param.u64 	%rd172, [_ZN8CRWCRGPU10TDMAColumnEPfS0_S0_S0_S0_4int2_param_1];
	ld.param.u64 	%rd168, [_ZN8CRWCRGPU10TDMAColumnEPfS0_S0_S0_S0_4int2_param_0];
	mul.wide.s32 	%rd17, %r140, 4;
	cvta.to.global.u64 	%rd18, %rd172;
	add.s64 	%rd20, %rd18, %rd14;
	add.s64 	%rd21, %rd20, %rd17;
	ld.global.f32 	%f7, [%rd21];
	mul.wide.s32 	%rd22, %r139, 4;
	cvta.to.global.u64 	%rd23, %rd175;
	add.s64 	%rd24, %rd23, %rd14;
	add.s64 	%rd25, %rd24, %rd22;
	ld.global.f32 	%f8, [%rd25];
	cvta.to.global.u64 	%rd26, %rd168;
	mul.wide.s32 	%rd27, %r138, 4;
	add.s64 	%rd28, %rd26, %rd27;
	ld.global.f32 	%f9, [%rd28];
	mul.f32 	%f10, %f8, %f9;
	sub.f32 	%f11, %f7, %f10;
	rcp.rn.f32 	%f12, %f11;
	add.s64 	%rd30, %rd25, %rd29;
	ld.global.f32 	%f13, [%rd30];
	mul.f32 	%f14, %f13, %f12;
	st.global.f32 	[%rd30], %f14;
	add.s64 	%rd31, %rd1, %rd17;
	ld.global.f32 	%f15, [%rd31];
	ld.global.f32 	%f16, [%rd28];
	add.s64 	%rd32, %rd1, %rd22;
	ld.global.f32 	%f17, [%rd32];
	mul.f32 	%f18, %f16, %f17;
	sub.f32 	%f19, %f15, %f18;
	mul.f32 	%f20, %f12, %f19;
	st.global.f32 	[%rd31], %f20;
	add.s64 	%rd33, %rd21, %rd29;
	ld.global.f32 	%f21, [%rd33];
	ld.global.f32 	%f22, [%rd30];
	add.s64 	%rd34, %rd28, %rd29;
	ld.global.f32 	%f23, [%rd34];
	mul.f32 	%f24, %f22, %f23;
	sub.f32 	%f25, %f21, %f24;
	rcp.rn.f32 	%f26, %f25;
	add.s64 	%rd35, %rd30, %rd29;
	ld.global.f32 	%f27, [%rd35];
	mul.f32 	%f28, %f27, %f26;
	st.global.f32 	[%rd35], %f28;
	add.s64 	%rd36, %rd31, %rd29;
	ld.global.f32 	%f29, [%rd36];
	ld.global.f32 	%f30, [%rd34];
	ld.global.f32 	%f31, [%rd31];
	mul.f32 	%f32, %f30, %f31;
	sub.f32 	%f33, %f29, %f32;
	mul.f32 	%f34, %f26, %f33;
	st.global.f32 	[%rd36], %f34;
	add.s64 	%rd37, %rd33, %rd29;
	ld.global.f32 	%f35, [%rd37];
	ld.global.f32 	%f36, [%rd35];
	add.s64 	%rd38, %rd34, %rd29;
	ld.global.f32 	%f37, [%rd38];
	mul.f32 	%f38, %f36, %f37;
	sub.f32 	%f39, %f35, %f38;
	rcp.rn.f32 	%f40, %f39;
	add.s64 	%rd39, %rd35, %rd29;
	ld.global.f32 	%f41, [%rd39];
	mul.f32 	%f42, %f41, %f40;
	st.global.f32 	[%rd39], %f42;
	add.s64 	%rd40, %rd36, %rd29;
	ld.global.f32 	%f43, [%rd40];
	ld.global.f32 	%f44, [%rd38];
	ld.global.f32 	%f45, [%rd36];
	mul.f32 	%f46, %f44, %f45;
	sub.f32 	%f47, %f43, %f46;
	mul.f32 	%f48, %f40, %f47;
	st.global.f32 	[%rd40], %f48;
	add.s64 	%rd41, %rd37, %rd29;
	ld.global.f32 	%f49, [%rd41];
	ld.global.f32 	%f50, [%rd39];
	add.s64 	%rd42, %rd38, %rd29;
	ld.global.f32 	%f51, [%rd42];
	mul.f32 	%f52, %f50, %f51;
	sub.f32 	%f53, %f49, %f52;
	rcp.rn.f32 	%f54, %f53;
	add.s64 	%rd43, %rd39, %rd29;
	ld.global.f32 	%f55, [%rd43];
	mul.f32 	%f56, %f55, %f54;
	st.global.f32 	[%rd43], %f56;
	add.s64 	%rd44, %rd40, %rd29;
	ld.global.f32 	%f57, [%rd44];
	ld.global.f32 	%f58, [%rd42];
	ld.global.f32 	%f59, [%rd40];
	mul.f32 	%f60, %f58, %f59;
	sub.f32 	%f61, %f57, %f60;
	mul.f32 	%f62, %f54, %f61;
	st.global.f32 	[%rd44], %f62;
	add.s32 	%r142, %r142, 4;
	add.s32 	%r141, %r141, 4;
	shl.b32 	%r98, %r1, 2;
	add.s32 	%r140, %r140, %r98;
	add.s32 	%r139, %r139, %r98;
	add.s32 	%r138, %r138, %r98;
	setp.ne.s32 	%p4, %r142, 0;
	@%p4 bra 	$L__BB6_4;
	add.s32 	%r144, %r141, 1;
$L__BB6_6:
	and.b32  	%r22, %r6, 3;
	setp.eq.s32 	%p5, %r22, 0;
	@%p5 bra 	$L__BB6_11;
	ld.param.u64 	%rd176, [_ZN8CRWCRGPU10TDMAColumnEPfS0_S0_S0_S0_4int2_param_2];
	ld.param.u64 	%rd173, [_ZN8CRWCRGPU10TDMAColumnEPfS0_S0_S0_S0_4int2_param_1];
	cvta.to.global.u64 	%rd45, %rd176;
	add.s64 	%rd2, %rd45, %rd14;
	cvta.to.global.u64 	%rd47, %rd173;
	add.s64 	%rd3, %rd47, %rd14;
	setp.eq.s32 	%p6, %r22, 1;
	@%p6 bra 	$L__BB6_9;
	ld.param.u64 	%rd169, [_ZN8CRWCRGPU10TDMAColumnEPfS0_S0_S0_S0_4int2_param_0];
	mul.lo.s32 	%r99, %r144, %r1;
	add.s32 	%r100, %r99, %r5;
	mul.wide.s32 	%rd48, %r99, 4;
	add.s64 	%rd49, %rd3, %rd48;
	ld.global.f32 	%f63, [%rd49];
	sub.s32 	%r101, %r99, %r1;
	mul.wide.s32 	%rd50, %r101, 4;
	add.s64 	%rd51, %rd2, %rd50;
	ld.global.f32 	%f64, [%rd51];
	cvta.to.global.u64 	%rd52, %rd169;
	mul.wide.s32 	%rd53, %r100, 4;
	add.s64 	%rd54, %rd52, %rd53;
	ld.global.f32 	%f65, [%rd54];
	mul.f32 	%f66, %f64, %f65;
	sub.f32 	%f67, %f63, %f66;
	rcp.rn.f32 	%f68, %f67;
	mul.wide.s32 	%rd55, %r1, 4;
	add.s64 	%rd56, %rd51, %rd55;
	ld.global.f32 	%f69, [%rd56];
	mul.f32 	%f70, %f69, %f68;
	st.global.f32 	[%rd56], %f70;
	add.s64 	%rd57, %rd1, %rd48;
	ld.global.f32 	%f71, [%rd57];
	ld.global.f32 	%f72, [%rd54];
	add.s64 	%rd58, %rd1, %rd50;
	ld.global.f32 	%f73, [%rd58];
	mul.f32 	%f74, %f72, %f73;
	sub.f32 	%f75, %f71, %f74;
	mul.f32 	%f76, %f68, %f75;
	st.global.f32 	[%rd57], %f76;
	add.s64 	%rd59, %rd49, %rd55;
	ld.global.f32 	%f77, [%rd59];
	ld.global.f32 	%f78, [%rd56];
	add.s64 	%rd60, %rd54, %rd55;
	ld.global.f32 	%f79, [%rd60];
	mul.f32 	%f80, %f78, %f79;
	sub.f32 	%f81, %f77, %f80;
	rcp.rn.f32 	%f82, %f81;
	add.s64 	%rd61, %rd56, %rd55;
	ld.global.f32 	%f83, [%rd61];
	mul.f32 	%f84, %f83, %f82;
	st.global.f32 	[%rd61], %f84;
	add.s64 	%rd62, %rd57, %rd55;
	ld.global.f32 	%f85, [%rd62];
	ld.global.f32 	%f86, [%rd60];
	ld.global.f32 	%f87, [%rd57];
	mul.f32 	%f88, %f86, %f87;
	sub.f32 	%f89, %f85, %f88;
	mul.f32 	%f90, %f82, %f89;
	st.global.f32 	[%rd62], %f90;
	add.s32 	%r144, %r144, 2;
$L__BB6_9:
	and.b32  	%r102, %r6, 1;
	setp.eq.b32 	%p7, %r102, 1;
	not.pred 	%p8, %p7;
	@%p8 bra 	$L__BB6_11;
	ld.param.u64 	%rd170, [_ZN8CRWCRGPU10TDMAColumnEPfS0_S0_S0_S0_4int2_param_0];
	mul.lo.s32 	%r103, %r144, %r1;
	add.s32 	%r104, %r103, %r5;
	mul.wide.s32 	%rd63, %r103, 4;
	add.s64 	%rd64, %rd3, %rd63;
	ld.global.f32 	%f91, [%rd64];
	sub.s32 	%r105, %r103, %r1;
	mul.wide.s32 	%rd65, %r105, 4;
	add.s64 	%rd66, %rd2, %rd65;
	ld.global.f32 	%f92, [%rd66];
	cvta.to.global.u64 	%rd67, %rd170;
	mul.wide.s32 	%rd68, %r104, 4;
	add.s64 	%rd69, %rd67, %rd68;
	ld.global.f32 	%f93, [%rd69];
	mul.f32 	%f94, %f92, %f93;
	sub.f32 	%f95, %f91, %f94;
	rcp.rn.f32 	%f96, %f95;
	mul.wide.s32 	%rd70, %r1, 4;
	add.s64 	%rd71, %rd66, %rd70;
	ld.global.f32 	%f97, [%rd71];
	mul.f32 	%f98, %f97, %f96;
	st.global.f32 	[%rd71], %f98;
	add.s64 	%rd72, %rd1, %rd63;
	ld.global.f32 	%f99, [%rd72];
	ld.global.f32 	%f100, [%rd69];
	add.s64 	%rd73, %rd1, %rd65;
	ld.global.f32 	%f101, [%rd73];
	mul.f32 	%f102, %f100, %f101;
	sub.f32 	%f103, %f99, %f102;
	mul.f32 	%f104, %f96, %f103;
	st.global.f32 	[%rd72], %f104;
$L__BB6_11:
	ld.param.u64 	%rd179, [_ZN8CRWCRGPU10TDMAColumnEPfS0_S0_S0_S0_4int2_param_4];
	setp.lt.s32 	%p9, %r163, 2;
	add.s32 	%r25, %r163, -1;
	mul.lo.s32 	%r106, %r25, %r1;
	add.s32 	%r147, %r106, %r5;
	mul.wide.s32 	%rd74, %r106, 4;
	add.s64 	%rd75, %rd1, %rd74;
	ld.global.f32 	%f105, [%rd75];
	cvta.to.global.u64 	%rd76, %rd179;
	mul.wide.s32 	%rd77, %r147, 4;
	add.s64 	%rd78, %rd76, %rd77;
	st.global.f32 	[%rd78], %f105;
	@%p9 bra 	$L__BB6_24;
	add.s32 	%r165, %r163, -2;
	setp.lt.u32 	%p10, %r165, 7;
	@%p10 bra 	$L__BB6_16;
	mul.lo.s32 	%r162, %r1, %r165;
	add.s32 	%r107, %r163, -3;
	mul.lo.s32 	%r148, %r1, %r107;
	add.s32 	%r161, %r5, %r148;
	add.s32 	%r108, %r163, -4;
	mul.lo.s32 	%r149, %r1, %r108;
	add.s32 	%r160, %r5, %r149;
	add.s32 	%r109, %r163, -5;
	mul.lo.s32 	%r150, %r1, %r109;
	add.s32 	%r159, %r5, %r150;
	add.s32 	%r110, %r163, -6;
	mul.lo.s32 	%r151, %r1, %r110;
	add.s32 	%r158, %r5, %r151;
	add.s32 	%r111, %r163, -7;
	mul.lo.s32 	%r152, %r1, %r111;
	add.s32 	%r157, %r5, %r152;
	add.s32 	%r112, %r163, -8;
	mul.lo.s32 	%r153, %r1, %r112;
	add.s32 	%r156, %r5, %r153;
	add.s32 	%r113, %r163, -9;
	mul.lo.s32 	%r154, %r1, %r113;
	add.s32 	%r155, %r5, %r154;
	add.s32 	%r146, %r5, %r162;
	and.b32  	%r114, %r25, -8;
	neg.s32 	%r145, %r114;
$L__BB6_14:
	.pragma "nounroll";
	ld.param.u64 	%rd180, [_ZN8CRWCRGPU10TDMAColumnEPfS0_S0_S0_S0_4int2_param_4];
	ld.param.u64 	%rd177, [_ZN8CRWCRGPU10TDMAColumnEPfS0_S0_S0_S0_4int2_param_2];
	mul.wide.s32 	%rd79, %r162, 4;
	add.s64 	%rd80, %rd1, %rd79;
	ld.global.f32 	%f106, [%rd80];
	cvta.to.global.u64 	%rd81, %rd177;
	add.s64 	%rd83, %rd81, %rd14;
	add.s64 	%rd84, %rd83, %rd79;
	ld.global.f32 	%f107, [%rd84];
	cvta.to.global.u64 	%rd85, %rd180;
	mul.wide.s32 	%rd86, %r147, 4;
	add.s64 	%rd87, %rd85, %rd86;
	ld.global.f32 	%f108, [%rd87];
	mul.f32 	%f109, %f107, %f108;
	sub.f32 	%f110, %f106, %f109;
	mul.wide.s32 	%rd88, %r146, 4;
	add.s64 	%rd89, %rd85, %rd88;
	st.global.f32 	[%rd89], %f110;
	mul.wide.s32 	%rd90, %r148, 4;
	add.s64 	%rd91, %rd1, %rd90;
	ld.global.f32 	%f111, [%rd91];
	add.s64 	%rd92, %rd83, %rd90;
	ld.global.f32 	%f112, [%rd92];
	mul.f32 	%f113, %f112, %f110;
	sub.f32 	%f114, %f111, %f113;
	mul.wide.s32 	%rd93, %r161, 4;
	add.s64 	%rd94, %rd85, %rd93;
	st.global.f32 	[%rd94], %f114;
	mul.wide.s32 	%rd95, %r149, 4;
	add.s64 	%rd96, %rd1, %rd95;
	ld.global.f32 	%f115, [%rd96];
	add.s64 	%rd97, %rd83, %rd95;
	ld.global.f32 	%f116, [%rd97];
	mul.f32 	%f117, %f116, %f114;
	sub.f32 	%f118, %f115, %f117;
	mul.wide.s32 	%rd98, %r160, 4;
	add.s64 	%rd99, %rd85, %rd98;
	st.global.f32 	[%rd99], %f118;
	mul.wide.s32 	%rd100, %r150, 4;
	add.s64 	%rd101, %rd1, %rd100;
	ld.global.f32 	%f119, [%rd101];
	add.s64 	%rd102, %rd83, %rd100;
	ld.global.f32 	%f120, [%rd102];
	mul.f32 	%f121, %f120, %f118;
	sub.f32 	%f122, %f119, %f121;
	mul.wide.s32 	%rd103, %r159, 4;
	add.s64 	%rd104, %rd85, %rd103;
	st.global.f32 	[%rd104], %f122;
	mul.wide.s32 	%rd105, %r151, 4;
	add.s64 	%rd106, %rd1, %rd105;
	ld.global.f32 	%f123, [%rd106];
	add.s64 	%rd107, %rd83, %rd105;
	ld.global.f32 	%f124, [%rd107];
	mul.f32 	%f125, %f124, %f122;
	sub.f32 	%f126, %f123, %f125;
	mul.wide.s32 	%rd108, %r158, 4;
	add.s64 	%rd109, %rd85, %rd108;
	st.global.f32 	[%rd109], %f126;
	mul.wide.s32 	%rd110, %r152, 4;
	add.s64 	%rd111, %rd1, %rd110;
	ld.global.f32 	%f127, [%rd111];
	add.s64 	%rd112, %rd83, %rd110;
	ld.global.f32 	%f128, [%rd112];
	mul.f32 	%f129, %f128, %f126;
	sub.f32 	%f130, %f127, %f129;
	mul.wide.s32 	%rd113, %r157, 4;
	add.s64 	%rd114, %rd85, %rd113;
	st.global.f32 	[%rd114], %f130;
	mul.wide.s32 	%rd115, %r153, 4;
	add.s64 	%rd116, %rd1, %rd115;
	ld.global.f32 	%f131, [%rd116];
	add.s64 	%rd117, %rd83, %rd115;
	ld.global.f32 	%f132, [%rd117];
	mul.f32 	%f133, %f132, %f130;
	sub.f32 	%f134, %f131, %f133;
	mul.wide.s32 	%rd118, %r156, 4;
	add.s64 	%rd119, %rd85, %rd118;
	st.global.f32 	[%rd119], %f134;
	mul.wide.s32 	%rd120, %r154, 4;
	add.s64 	%rd121, %rd1, %rd120;
	ld.global.f32 	%f135, [%rd121];
	add.s64 	%rd122, %rd83, %rd120;
	ld.global.f32 	%f136, [%rd122];
	mul.f32 	%f137, %f136, %f134;
	sub.f32 	%f138, %f135, %f137;
	mul.wide.s32 	%rd123, %r155, 4;
	add.s64 	%rd124, %rd85, %rd123;
	st.global.f32 	[%rd124], %f138;
	add.s32 	%r163, %r163, -8;
	shl.b32 	%r115, %r1, 3;
	sub.s32 	%r162, %r162, %r115;
	sub.s32 	%r161, %r161, %r115;
	sub.s32 	%r160, %r160, %r115;
	sub.s32 	%r159, %r159, %r115;
	sub.s32 	%r158, %r158, %r115;
	sub.s32 	%r157, %r157, %r115;
	sub.s32 	%r156, %r156, %r115;
	sub.s32 	%r155, %r155, %r115;
	sub.s32 	%r154, %r154, %r115;
	sub.s32 	%r153, %r153, %r115;
	sub.s32 	%r152, %r152, %r115;
	sub.s32 	%r151, %r151, %r115;
	sub.s32 	%r150, %r150, %r115;
	sub.s32 	%r149, %r149, %r115;
	sub.s32 	%r148, %r148, %r115;
	sub.s32 	%r147, %r147, %r115;
	sub.s32 	%r146, %r146, %r115;
	add.s32 	%r145, %r145, 8;
	setp.ne.s32 	%p11, %r145, 0;
	@%p11 bra 	$L__BB6_14;
	add.s32 	%r165, %r163, -2;
$L__BB6_16:
	and.b32  	%r85, %r25, 7;
	setp.eq.s32 	%p12, %r85, 0;
	@%p12 bra 	$L__BB6_24;
	ld.param.u64 	%rd181, [_ZN8CRWCRGPU10TDMAColumnEPfS0_S0_S0_S0_4int2_param_4];
	ld.param.u64 	%rd178, [_ZN8CRWCRGPU10TDMAColumnEPfS0_S0_S0_S0_4int2_param_2];
	cvta.to.global.u64 	%rd125, %rd178;
	mul.wide.s32 	%rd126, %r5, 4;
	add.s64 	%rd4, %rd125, %rd126;
	cvta.to.global.u64 	%rd5, %rd181;
	and.b32  	%r86, %r25, 3;
	setp.lt.u32 	%p13, %r85, 4;
	@%p13 bra 	$L__BB6_19;
	mul.lo.s32 	%r116, %r165, %r1;
	add.s32 	%r117, %r116, %r5;
	mul.wide.s32 	%rd127, %r116, 4;
	add.s64 	%rd128, %rd1, %rd127;
	ld.global.f32 	%f139, [%rd128];
	add.s64 	%rd129, %rd4, %rd127;
	ld.global.f32 	%f140, [%rd129];
	add.s32 	%r118, %r116, %r1;
	add.s32 	%r119, %r117, %r1;
	mul.wide.s32 	%rd130, %r119, 4;
	add.s64 	%rd131, %rd5, %rd130;
	ld.global.f32 	%f141, [%rd131];
	mul.f32 	%f142, %f140, %f141;
	sub.f32 	%f143, %f139, %f142;
	mul.wide.s32 	%rd132, %r117, 4;
	add.s64 	%rd133, %rd5, %rd132;
	st.global.f32 	[%rd133], %f143;
	shl.b32 	%r120, %r1, 1;
	sub.s32 	%r121, %r118, %r120;
	add.s32 	%r122, %r121, %r5;
	mul.wide.s32 	%rd134, %r121, 4;
	add.s64 	%rd135, %rd1, %rd134;
	ld.global.f32 	%f144, [%rd135];
	add.s64 	%rd136, %rd4, %rd134;
	ld.global.f32 	%f145, [%rd136];
	mul.f32 	%f146, %f145, %f143;
	sub.f32 	%f147, %f144, %f146;
	mul.wide.s32 	%rd137, %r122, 4;
	add.s64 	%rd138, %rd5, %rd137;
	st.global.f32 	[%rd138], %f147;
	sub.s32 	%r123, %r121, %r1;
	add.s32 	%r124, %r123, %r5;
	mul.wide.s32 	%rd139, %r123, 4;
	add.s64 	%rd140, %rd1, %rd139;
	ld.global.f32 	%f148, [%rd140];
	add.s64 	%rd141, %rd4, %rd139;
	ld.global.f32 	%f149, [%rd141];
	mul.f32 	%f150, %f149, %f147;
	sub.f32 	%f151, %f148, %f150;
	mul.wide.s32 	%rd142, %r124, 4;
	add.s64 	%rd143, %rd5, %rd142;
	st.global.f32 	[%rd143], %f151;
	sub.s32 	%r125, %r123, %r1;
	add.s32 	%r126, %r125, %r5;
	mul.wide.s32 	%rd144, %r125, 4;
	add.s64 	%rd145, %rd1, %rd144;
	ld.global.f32 	%f152, [%rd145];
	add.s64 	%rd146, %rd4, %rd144;
	ld.global.f32 	%f153, [%rd146];
	mul.f32 	%f154, %f153, %f151;
	sub.f32 	%f155, %f152, %f154;
	mul.wide.s32 	%rd147, %r126, 4;
	add.s64 	%rd148, %rd5, %rd147;
	st.global.f32 	[%rd148], %f155;
	add.s32 	%r165, %r165, -4;
$L__BB6_19:
	setp.eq.s32 	%p14, %r86, 0;
	@%p14 bra 	$L__BB6_24;
	setp.eq.s32 	%p15, %r86, 1;
	@%p15 bra 	$L__BB6_22;
	mul.lo.s32 	%r127, %r165, %r1;
	add.s32 	%r128, %r127, %r5;
	mul.wide.s32 	%rd149, %r127, 4;
	add.s64 	%rd150, %rd1, %rd149;
	ld.global.f32 	%f156, [%rd150];
	add.s64 	%rd151, %rd4, %rd149;
	ld.global.f32 	%f157, [%rd151];
	add.s32 	%r129, %r127, %r1;
	add.s32 	%r130, %r128, %r1;
	mul.wide.s32 	%rd152, %r130, 4;
	add.s64 	%rd153, %rd5, %rd152;
	ld.global.f32 	%f158, [%rd153];
	mul.f32 	%f159, %f157, %f158;
	sub.f32 	%f160, %f156, %f159;
	mul.wide.s32 	%rd154, %r128, 4;
	add.s64 	%rd155, %rd5, %rd154;
	st.global.f32 	[%rd155], %f160;
	shl.b32 	%r131, %r1, 1;
	sub.s32 	%r132, %r129, %r131;
	add.s32 	%r133, %r132, %r5;
	mul.wide.s32 	%rd156, %r132, 4;
	add.s64 	%rd157, %rd1, %rd156;
	ld.global.f32 	%f161, [%rd157];
	add.s64 	%rd158, %rd4, %rd156;
	ld.global.f32 	%f162, [%rd158];
	mul.f32 	%f163, %f162, %f160;
	sub.f32 	%f164, %f161, %f163;
	mul.wide.s32 	%rd159, %r133, 4;
	add.s64 	%rd160, %rd5, %rd159;
	st.global.f32 	[%rd160], %f164;
	add.s32 	%r165, %r165, -2;
$L__BB6_22:
	and.b32  	%r134, %r25, 1;
	setp.eq.b32 	%p16, %r134, 1;
	not.pred 	%p17, %p16;
	@%p17 bra 	$L__BB6_24;
	mul.lo.s32 	%r135, %r165, %r1;
	add.s32 	%r136, %r135, %r5;
	mul.wide.s32 	%rd161, %r135, 4;
	add.s64 	%rd162, %rd1, %rd161;
	ld.global.f32 	%f165, [%rd162];
	add.s64 	%rd163, %rd4, %rd161;
	ld.global.f32 	%f166, [%rd163];
	add.s32 	%r137, %r136, %r1;
	mul.wide.s32 	%rd164, %r137, 4;
	add.s64 	%rd165, %rd5, %rd164;
	ld.global.f32 	%f167, [%rd165];
	mul.f32 	%f168, %f166, %f167;
	sub.f32 	%f169, %f165, %f168;
	mul.wide.s32 	%rd166, %r136, 4;
	add.s64 	%rd167, %rd5, %rd166;
	st.global.f32 	[%rd167], %f169;
$L__BB6_24:
	ret;

}


// ===== COMPILED SASS (sm_100) =====

	.target	sm_100

	.elftype	@"ET_EXEC"


//--------------------- .note.nv.tkinfo           --------------------------
	.section	.note.nv.tkinfo,"",@"SHT_NOTE"
	.sectionflags	@"SHF_NOTE_NV_TKINFO"
	.tkinfo
        /*0018*/ 	.word	0x00000002
        /*0030*/ 	.string	""
        /*0030*/ 	.string	"ptxas"
        /*0030*/ 	.string	"Cuda compilation tools, release 13.0, V13.0.88"
        /*0030*/ 	.string	"Build cuda_13.0.r13.0/compiler.36424714_0"
        /*0030*/ 	.string	"-arch sm_100 -m 64 "



//--------------------- .note.nv.cuinfo           --------------------------
	.section	.note.nv.cuinfo,"",@"SHT_NOTE"
	.sectionflags	@"SHF_NOTE_NV_CUINFO"
        /*0018*/ 	.short	0x0002
        /*001a*/ 	.short	0x0064
        /*001c*/ 	.short	0x0082
	.zero		2


//--------------------- .nv.info                  --------------------------
	.section	.nv.info,"",@"SHT_CUDA_INFO"
	.align	4


	//----- nvinfo : EIATTR_REGCOUNT
	.align		4
        /*0000*/ 	.byte	0x04, 0x2f
        /*0002*/ 	.short	(.L_1 - .L_0)
	.align		4
.L_0:
        /*0004*/ 	.word	index@(_ZN8CRWCRGPU14rowSweepKernelEPfS0_PhS0_S0_S0_S0_4int2ff)
        /*0008*/ 	.word	0x00000016


	//----- nvinfo : EIATTR_FRAME_SIZE
	.align		4
.L_1:
        /*000c*/ 	.byte	0x04, 0x11
        /*000e*/ 	.short	(.L_3 - .L_2)
	.align		4
.L_2:
        /*0010*/ 	.word	index@(_ZN8CRWCRGPU14rowSweepKernelEPfS0_PhS0_S0_S0_S0_4int2ff)
        /*0014*/ 	.word	0x00000000


	//----- nvinfo : EIATTR_REGCOUNT
	.align		4
.L_3:
        /*0018*/ 	.byte	0x04, 0x2f
        /*001a*/ 	.short	(.L_5 - .L_4)
	.align		4
.L_4:
        /*001c*/ 	.word	index@(_ZN8CRWCRGPU17columnSweepKernelEPfS0_PhS0_S0_S0_S0_4int2ff)
        /*0020*/ 	.word	0x00000016


	//----- nvinfo : EIATTR_FRAME_SIZE
	.align		4
.L_5:
        /*0024*/ 	.byte	0x04, 0x11
        /*0026*/ 	.short	(.L_7 - .L_6)
	.align		4
.L_6:
        /*0028*/ 	.word	index@(_ZN8CRWCRGPU17columnSweepKernelEPfS0_PhS0_S0_S0_S0_4int2ff)
        /*002c*/ 	.word	0x00000000


	//----- nvinfo : EIATTR_REGCOUNT
	.align		4
.L_7:
        /*0030*/ 	.byte	0x04, 0x2f
        /*0032*/ 	.short	(.L_9 - .L_8)
	.align		4
.L_8:
        /*0034*/ 	.word	index@(_ZN8CRWCRGPU19increaseSeedsKernelEPfPh4int2f)
        /*0038*/ 	.word	0x00000008


	//----- nvinfo : EIATTR_FRAME_SIZE
	.align		4
.L_9:
        /*003c*/ 	.byte	0x04, 0x11
        /*003e*/ 	.short	(.L_11 - .L_10)
	.align		4
.L_10:
        /*0040*/ 	.word	index@(_ZN8CRWCRGPU19increaseSeedsKernelEPfPh4int2f)
        /*0044*/ 	.word	0x00000000


	//----- nvinfo : EIATTR_REGCOUNT
	.align		4
.L_11:
        /*0048*/ 	.byte	0x04, 0x2f
        /*004a*/ 	.short	(.L_13 - .L_12)
	.align		4
.L_12:
        /*004c*/ 	.word	index@(_ZN8CRWCRGPU11PRRowKernelEPfS0_S0_S0_PhS0_S0_S0_S0_4int2fff)
        /*0050*/ 	.word	0x0000001c


	//----- nvinfo : EIATTR_FRAME_SIZE
	.align		4
.L_13:
        /*0054*/ 	.byte	0x04, 0x11
        /*0056*/ 	.short	(.L_15 - .L_14)
	.align		4
.L_14:
        /*0058*/ 	.word	index@(_ZN8CRWCRGPU11PRRowKernelEPfS0_S0_S0_PhS0_S0_S0_S0_4int2fff)
        /*005c*/ 	.word	0x00000000


	//----- nvinfo : EIATTR_REGCOUNT
	.align		4
.L_15:
        /*0060*/ 	.byte	0x04, 0x2f
        /*0062*/ 	.short	(.L_17 - .L_16)
	.align		4
.L_16:
        /*0064*/ 	.word	index@(_ZN8CRWCRGPU14PRColumnKernelEPfS0_S0_S0_PhS0_S0_S0_S0_4int2fff)
        /*0068*/ 	.word	0x00000018


	//----- nvinfo : EIATTR_FRAME_SIZE
	.align		4
.L_17:
        /*006c*/ 	.byte	0x04, 0x11
        /*006e*/ 	.short	(.L_19 - .L_18)
	.align		4
.L_18:
        /*0070*/ 	.word	index@(_ZN8CRWCRGPU14PRColumnKernelEPfS0_S0_S0_PhS0_S0_S0_S0_4int2fff)
        /*0074*/ 	.word	0x00000000


	//----- nvinfo : EIATTR_REGCOUNT
	.align		4
.L_19:
        /*0078*/ 	.byte	0x04, 0x2f
        /*007a*/ 	.short	(.L_21 - .L_20)
	.align		4
.L_20:
        /*007c*/ 	.word	index@(_ZN8CRWCRGPU7TDMARowEPfS0_S0_S0_S0_4int2)
        /*0080*/ 	.word	0x00000028


	//----- nvinfo : EIATTR_FRAME_SIZE
	.align		4
.L_21:
        /*0084*/ 	.byte	0x04, 0x11
        /*0086*/ 	.short	(.L_23 - .L_22)
	.align		4
.L_22:
        /*0088*/ 	.word	index@($__internal_3_$__cuda_sm3x_div_rn_noftz_f32_slowpath)
        /*008c*/ 	.word	0x00000000


	//----- nvinfo : EIATTR_FRAME_SIZE
	.align		4
.L_23:
        /*0090*/ 	.byte	0x04, 0x11
        /*0092*/ 	.short	(.L_25 - .L_24)
	.align		4
.L_24:
        /*0094*/ 	.word	index@($__internal_2_$__cuda_sm20_rcp_rn_f32_slowpath)
        /*0098*/ 	.word	0x00000000


	//----- nvinfo : EIATTR_FRAME_SIZE
	.align		4
.L_25:
        /*009c*/ 	.byte	0x04, 0x11
        /*009e*/ 	.short	(.L_27 - .L_26)
	.align		4
.L_26:
        /*00a0*/ 	.word	index@(_ZN8CRWCRGPU7TDMARowEPfS0_S0_S0_S0_4int2)
        /*00a4*/ 	.word	0x00000000


	//----- nvinfo : EIATTR_REGCOUNT
	.align		4
.L_27:
        /*00a8*/ 	.byte	0x04, 0x2f
        /*00aa*/ 	.short	(.L_29 - .L_28)
	.align		4
.L_28:
        /*00ac*/ 	.word	index@(_ZN8CRWCRGPU10TDMAColumnEPfS0_S0_S0_S0_4int2)
        /*00b0*/ 	.word	0x00000022


	//----- nvinfo : EIATTR_FRAME_SIZE
	.align		4
.L_29:
        /*00b4*/ 	.byte	0x04, 0x11
        /*00b6*/ 	.short	(.L_31 - .L_30)
	.align		4
.L_30:
        /*00b8*/ 	.word	index@($__internal_1_$__cuda_sm3x_div_rn_noftz_f32_slowpath)
        /*00bc*/ 	.word	0x00000000


	//----- nvinfo : EIATTR_FRAME_SIZE
	.align		4
.L_31:
        /*00c0*/ 	.byte	0x04, 0x11
        /*00c2*/ 	.short	(.L_33 - .L_32)
	.align		4
.L_32:
        /*00c4*/ 	.word	index@($__internal_0_$__cuda_sm20_rcp_rn_f32_slowpath)
        /*00c8*/ 	.word	0x00000000


	//----- nvinfo : EIATTR_FRAME_SIZE
	.align		4
.L_33:
        /*00cc*/ 	.byte	0x04, 0x11
        /*00ce*/ 	.short	(.L_35 - .L_34)
	.align		4
.L_34:
        /*00d0*/ 	.word	index@(_ZN8CRWCRGPU10TDMAColumnEPfS0_S0_S0_S0_4int2)
        /*00d4*/ 	.word	0x00000000


	//----- nvinfo : EIATTR_MIN_STACK_SIZE
	.align		4
.L_35:
        /*00d8*/ 	.byte	0x04, 0x12
        /*00da*/ 	.short	(.L_37 - .L_36)
	.align		4
.L_36:
        /*00dc*/ 	.word	index@(_ZN8CRWCRGPU10TDMAColumnEPfS0_S0_S0_S0_4int2)
        /*00e0*/ 	.word	0x00000000


	//----- nvinfo : EIATTR_MIN_STACK_SIZE
	.align		4
.L_37:
        /*00e4*/ 	.byte	0x04, 0x12
        /*00e6*/ 	.short	(.L_39 - .L_38)
	.align		4
.L_38:
        /*00e8*/ 	.word	index@(_ZN8CRWCRGPU7TDMARowEPfS0_S0_S0_S0_4int2)
        /*00ec*/ 	.word	0x00000000


	//----- nvinfo : EIATTR_MIN_STACK_SIZE
	.align		4
.L_39:
        /*00f0*/ 	.byte	0x04, 0x12
        /*00f2*/ 	.short	(.L_41 - .L_40)
	.align		4
.L_40:
        /*00f4*/ 	.word	index@(_ZN8CRWCRGPU14PRColumnKernelEPfS0_S0_S0_PhS0_S0_S0_S0_4int2fff)
        /*00f8*/ 	.word	0x00000000


	//----- nvinfo : EIATTR_MIN_STACK_SIZE
	.align		4
.L_41:
        /*00fc*/ 	.byte	0x04, 0x12
        /*00fe*/ 	.short	(.L_43 - .L_42)
	.align		4
.L_42:
        /*0100*/ 	.word	index@(_ZN8CRWCRGPU11PRRowKernelEPfS0_S0_S0_PhS0_S0_S0_S0_4int2fff)
        /*0104*/ 	.word	0x00000000


	//----- nvinfo : EIATTR_MIN_STACK_SIZE
	.align		4
.L_43:
        /*0108*/ 	.byte	0x04, 0x12
        /*010a*/ 	.short	(.L_45 - .L_44)
	.align		4
.L_44:
        /*010c*/ 	.word	index@(_ZN8CRWCRGPU19increaseSeedsKernelEPfPh4int2f)
        /*0110*/ 	.word	0x00000000


	//----- nvinfo : EIATTR_MIN_STACK_SIZE
	.align		4
.L_45:
        /*0114*/ 	.byte	0x04, 0x12
        /*0116*/ 	.short	(.L_47 - .L_46)
	.align		4
.L_46:
        /*0118*/ 	.word	index@(_ZN8CRWCRGPU17columnSweepKernelEPfS0_PhS0_S0_S0_S0_4int2ff)
        /*011c*/ 	.word	0x00000000


	//----- nvinfo : EIATTR_MIN_STACK_SIZE
	.align		4
.L_47:
        /*0120*/ 	.byte	0x04, 0x12
        /*0122*/ 	.short	(.L_49 - .L_48)
	.align		4
.L_48:
        /*0124*/ 	.word	index@(_ZN8CRWCRGPU14rowSweepKernelEPfS0_PhS0_S0_S0_S0_4int2ff)
        /*0128*/ 	.word	0x00000000
.L_49:


//--------------------- .nv.compat                --------------------------
	.section	.nv.compat,"",@"SHT_CUDA_COMPAT_INFO"
	.align	4
        /*0000*/ 	.byte	0x02, 0x09, 0x00, 0x00, 0x02, 0x02, 0x01, 0x00, 0x02, 0x05, 0x05, 0x00, 0x03, 0x07, 0x01, 0x01
        /*0010*/ 	.byte	0x02, 0x03, 0x00, 0x00, 0x02, 0x06, 0x01, 0x00, 0x04, 0x0b, 0x08, 0x00, 0x01, 0x00, 0x00, 0x00
        /*0020*/ 	.byte	0x00, 0x00, 0x00, 0x00


//--------------------- .nv.info._ZN8CRWCRGPU10TDMAColumnEPfS0_S0_S0_S0_4int2 --------------------------
	.section	.nv.info._ZN8CRWCRGPU10TDMAColumnEPfS0_S0_S0_S0_4int2,"",@"SHT_CUDA_INFO"
	.sectionflags	@""
	.align	4


	//----- nvinfo : EIATTR_CUDA_API_VERSION
	.align		4
        /*0000*/ 	.byte	0x04, 0x37
        /*0002*/ 	.short	(.L_51 - .L_50)
.L_50:
        /*0004*/ 	.word	0x00000082


	//----- nvinfo : EIATTR_KPARAM_INFO
	.align		4
.L_51:
        /*0008*/ 	.byte	0x04, 0x17
        /*000a*/ 	.short	(.L_53 - .L_52)
.L_52:
        /*000c*/ 	.word	0x00000000
        /*0010*/ 	.short	0x0005
        /*0012*/ 	.short	0x0028
        /*0014*/ 	.byte	0x00, 0xf0, 0x21, 0x00


	//----- nvinfo : EIATTR_KPARAM_INFO
	.align		4
.L_53:
        /*0018*/ 	.byte	0x04, 0x17
        /*001a*/ 	.short	(.L_55 - .L_54)
.L_54:
        /*001c*/ 	.word	0x00000000
        /*0020*/ 	.short	0x0004
        /*0022*/ 	.short	0x0020
        /*0024*/ 	.byte	0x00, 0xf5, 0x21, 0x00


	//----- nvinfo : EIATTR_KPARAM_INFO
	.align		4
.L_55:
        /*0028*/ 	.byte	0x04, 0x17
        /*002a*/ 	.short	(.L_57 - .L_56)
.L_56:
        /*002c*/ 	.word	0x00000000
        /*0030*/ 	.short	0x0003
        /*0032*/ 	.short	0x0018
        /*0034*/ 	.byte	0x00, 0xf5, 0x21, 0x00


	//----- nvinfo : EIATTR_KPARAM_INFO
	.align		4
.L_57:
        /*0038*/ 	.byte	0x04, 0x17
        /*003a*/ 	.short	(.L_59 - .L_58)
.L_58:
        /*003c*/ 	.word	0x00000000
        /*0040*/ 	.short	0x0002
        /*0042*/ 	.short	0x0010
        /*0044*/ 	.byte	0x00, 0xf5, 0x21, 0x00


	//----- nvinfo : EIATTR_KPARAM_INFO
	.align		4
.L_59:
        /*0048*/ 	.byte	0x04, 0x17
        /*004a*/ 	.short	(.L_61 - .L_60)
.L_60:
        /*004c*/ 	.word	0x00000000
        /*0050*/ 	.short	0x0001
        /*0052*/ 	.short	0x0008
        /*0054*/ 	.byte	0x00, 0xf5, 0x21, 0x00


	//----- nvinfo : EIATTR_KPARAM_INFO
	.align		4
.L_61:
        /*0058*/ 	.byte	0x04, 0x17
        /*005a*/ 	.short	(.L_63 - .L_62)
.L_62:
        /*005c*/ 	.word	0x00000000
        /*0060*/ 	.short	0x0000
        /*0062*/ 	.short	0x0000
        /*0064*/ 	.byte	0x00, 0xf5, 0x21, 0x00


	//----- nvinfo : EIATTR_SPARSE_MMA_MASK
	.align		4
.L_63:
        /*0068*/ 	.byte	0x03, 0x50
        /*006a*/ 	.short	0x0000


	//----- nvinfo : EIATTR_MAXREG_COUNT
	.align		4
        /*006c*/ 	.byte	0x03, 0x1b
        /*006e*/ 	.short	0x00ff


	//----- nvinfo : EIATTR_MERCURY_ISA_VERSION
	.align		4
        /*0070*/ 	.byte	0x03, 0x5f
        /*0072*/ 	.short	0x0101


	//----- nvinfo : EIATTR_VRC_CTA_INIT_COUNT
	.align		4
        /*0074*/ 	.byte	0x02, 0x4a
	.zero		1
	.zero		1


	//----- nvinfo : EIATTR_EXIT_INSTR_OFFSETS
	.align		4
        /*0078*/ 	.byte	0x04, 0x1c
        /*007a*/ 	.short	(.L_65 - .L_64)


	//   ....[0]....
.L_64:
        /*007c*/ 	.word	0x00000090


	//   ....[1]....
        /*0080*/ 	.word	0x00001520


	//   ....[2]....
        /*0084*/ 	.word	0x00001db0


	//   ....[3]....
        /*0088*/ 	.word	0x000020d0


	//   ....[4]....
        /*008c*/ 	.word	0x000022c0


	//   ....[5]....
        /*0090*/ 	.word	0x000023b0


	//----- nvinfo : EIATTR_CRS_STACK_SIZE
	.align		4
.L_65:
        /*0094*/ 	.byte	0x04, 0x1e
        /*0096*/ 	.short	(.L_67 - .L_66)
.L_66:
        /*0098*/ 	.word	0x00000000


	//----- nvinfo : EIATTR_CBANK_PARAM_SIZE
	.align		4
.L_67:
        /*009c*/ 	.byte	0x03, 0x19
        /*009e*/ 	.short	0x0030


	//----- nvinfo : EIATTR_PARAM_CBANK
	.align		4
        /*00a0*/ 	.byte	0x04, 0x0a
        /*00a2*/ 	.short	(.L_69 - .L_68)
	.align		4
.L_68:
        /*00a4*/ 	.word	index@(.nv.constant0._ZN8CRWCRGPU10TDMAColumnEPfS0_S0_S0_S0_4int2)
        /*00a8*/ 	.short	0x0380
        /*00aa*/ 	.short	0x0030


	//----- nvinfo : EIATTR_SW_WAR
	.align		4
.L_69:
        /*00ac*/ 	.byte	0x04, 0x36
        /*00ae*/ 	.short	(.L_71 - .L_70)
.L_70:
        /*00b0*/ 	.word	0x00000008
.L_71:


//--------------------- .nv.info._ZN8CRWCRGPU7TDMARowEPfS0_S0_S0_S0_4int2 --------------------------
	.section	.nv.info._ZN8CRWCRGPU7TDMARowEPfS0_S0_S0_S0_4int2,"",@"SHT_CUDA_INFO"
	.sectionflags	@""
	.align	4


	//----- nvinfo : EIATTR_CUDA_API_VERSION
	.align		4
        /*0000*/ 	.byte	0x04, 0x37
        /*0002*/ 	.short	(.L_73 - .L_72)
.L_72:
        /*0004*/ 	.word	0x00000082


	//----- nvinfo : EIATTR_KPARAM_INFO
	.align		4
.L_73:
        /*0008*/ 	.byte	0x04, 0x17
        /*000a*/ 	.short	(.L_75 - .L_74)
.L_74:
        /*000c*/ 	.word	0x00000000
        /*0010*/ 	.short	0x0005
        /*0012*/ 	.short	0x0028
        /*0014*/ 	.byte	0x00, 0xf0, 0x21, 0x00


	//----- nvinfo : EIATTR_KPARAM_INFO
	.align		4
.L_75:
        /*0018*/ 	.byte	0x04, 0x17
        /*001a*/ 	.short	(.L_77 - .L_76)
.L_76:
        /*001c*/ 	.word	0x00000000
        /*0020*/ 	.short	0x0004
        /*0022*/ 	.short	0x0020
        /*0024*/ 	.byte	0x00, 0xf5, 0x21, 0x00


	//----- nvinfo : EIATTR_KPARAM_INFO
	.align		4
.L_77:
        /*0028*/ 	.byte	0x04, 0x17
        /*002a*/ 	.short	(.L_79 - .L_78)
.L_78:
        /*002c*/ 	.word	0x00000000
        /*0030*/ 	.short	0x0003
        /*0032*/ 	.short	0x0018
        /*0034*/ 	.byte	0x00, 0xf5, 0x21, 0x00


	//----- nvinfo : EIATTR_KPARAM_INFO
	.align		4
.L_79:
        /*0038*/ 	.byte	0x04, 0x17
        /*003a*/ 	.short	(.L_81 - .L_80)
.L_80:
        /*003c*/ 	.word	0x00000000
        /*0040*/ 	.short	0x0002
        /*0042*/ 	.short	0x0010
        /*0044*/ 	.byte	0x00, 0xf5, 0x21, 0x00


	//----- nvinfo : EIATTR_KPARAM_INFO
	.align		4
.L_81:
        /*0048*/ 	.byte	0x04, 0x17
        /*004a*/ 	.short	(.L_83 - .L_82)
.L_82:
        /*004c*/ 	.word	0x00000000
        /*0050*/ 	.short	0x0001
        /*0052*/ 	.short	0x0008
        /*0054*/ 	.byte	0x00, 0xf5, 0x21, 0x00


	//----- nvinfo : EIATTR_KPARAM_INFO
	.align		4
.L_83:
        /*0058*/ 	.byte	0x04, 0x17
        /*005a*/ 	.short	(.L_85 - .L_84)
.L_84:
        /*005c*/ 	.word	0x00000000
        /*0060*/ 	.short	0x0000
        /*0062*/ 	.short	0x0000
        /*0064*/ 	.byte	0x00, 0xf5, 0x21, 0x00


	//----- nvinfo : EIATTR_SPARSE_MMA_MASK
	.align		4
.L_85:
        /*0068*/ 	.byte	0x03, 0x50
        /*006a*/ 	.short	0x0000


	//----- nvinfo : EIATTR_MAXREG_COUNT
	.align		4
        /*006c*/ 	.byte	0x03, 0x1b
        /*006e*/ 	.short	0x00ff


	//----- nvinfo : EIATTR_MERCURY_ISA_VERSION
	.align		4
        /*0070*/ 	.byte	0x03, 0x5f
        /*0072*/ 	.short	0x0101


	//----- nvinfo : EIATTR_VRC_CTA_INIT_COUNT
	.align		4
        /*0074*/ 	.byte	0x02, 0x4a
	.zero		1
	.zero		1


	//----- nvinfo : EIATTR_EXIT_INSTR_OFFSETS
	.align		4
        /*0078*/ 	.byte	0x04, 0x1c
        /*007a*/ 	.short	(.L_87 - .L_86)


	//   ....[0]....
.L_86:
        /*007c*/ 	.word	0x00000090


	//   ....[1]....
        /*0080*/ 	.word	0x00001610


	//   ....[2]....
        /*0084*/ 	.word	0x00001cd0


	//   ....[3]....
        /*0088*/ 	.word	0x00001fd0


	//   ....[4]....
        /*008c*/ 	.word	0x000021a0


	//   ....[5]....
        /*0090*/ 	.word	0x00002280


	//----- nvinfo : EIATTR_CRS_STACK_SIZE
	.align		4
.L_87:
        /*0094*/ 	.byte	0x04, 0x1e
        /*0096*/ 	.short	(.L_89 - .L_88)
.L_88:
        /*0098*/ 	.word	0x00000000


	//----- nvinfo : EIATTR_CBANK_PARAM_SIZE
	.align		4
.L_89:
        /*009c*/ 	.byte	0x03, 0x19
        /*009e*/ 	.short	0x0030


	//----- nvinfo : EIATTR_PARAM_CBANK
	.align		4
        /*00a0*/ 	.byte	0x04, 0x0a
        /*00a2*/ 	.short	(.L_91 - .L_90)
	.align		4
.L_90:
        /*00a4*/ 	.word	index@(.nv.constant0._ZN8CRWCRGPU7TDMARowEPfS0_S0_S0_S0_4int2)
        /*00a8*/ 	.short	0x0380
        /*00aa*/ 	.short	0x0030


	//----- nvinfo : EIATTR_SW_WAR
	.align		4
.L_91:
        /*00ac*/ 	.byte	0x04, 0x36
        /*00ae*/ 	.short	(.L_93 - .L_92)
.L_92:
        /*00b0*/ 	.word	0x00000008
.L_93:


//--------------------- .nv.info._ZN8CRWCRGPU14PRColumnKernelEPfS0_S0_S0_PhS0_S0_S0_S0_4int2fff --------------------------
	.section	.nv.info._ZN8CRWCRGPU14PRColumnKernelEPfS0_S0_S0_PhS0_S0_S0_S0_4int2fff,"",@"SHT_CUDA_INFO"
	.sectionflags	@""
	.align	4


	//----- nvinfo : EIATTR_CUDA_API_VERSION
	.align		4
        /*0000*/ 	.byte	0x04, 0x37
        /*0002*/ 	.short	(.L_95 - .L_94)
.L_94:
        /*0004*/ 	.word	0x00000082


	//----- nvinfo : EIATTR_KPARAM_INFO
	.align		4
.L_95:
        /*0008*/ 	.byte	0x04, 0x17
        /*000a*/ 	.short	(.L_97 - .L_96)
.L_96:
        /*000c*/ 	.word	0x00000000
        /*0010*/ 	.short	0x000c
        /*0012*/ 	.short	0x0058
        /*0014*/ 	.byte	0x00, 0xf0, 0x11, 0x00


	//----- nvinfo : EIATTR_KPARAM_INFO
	.align		4
.L_97:
        /*0018*/ 	.byte	0x04, 0x17
        /*001a*/ 	.short	(.L_99 - .L_98)
.L_98:
        /*001c*/ 	.word	0x00000000
        /*0020*/ 	.short	0x000b
        /*0022*/ 	.short	0x0054
        /*0024*/ 	.byte	0x00, 0xf0, 0x11, 0x00


	//----- nvinfo : EIATTR_KPARAM_INFO
	.align		4
.L_99:
        /*0028*/ 	.byte	0x04, 0x17
        /*002a*/ 	.short	(.L_101 - .L_100)
.L_100:
        /*002c*/ 	.word	0x00000000
        /*0030*/ 	.short	0x000a
        /*0032*/ 	.short	0x0050
        /*0034*/ 	.byte	0x00, 0xf0, 0x11, 0x00


	//----- nvinfo : EIATTR_KPARAM_INFO
	.align		4
.L_101:
        /*0038*/ 	.byte	0x04, 0x17
        /*003a*/ 	.short	(.L_103 - .L_102)
.L_102:
        /*003c*/ 	.word	0x00000000
        /*0040*/ 	.short	0x0009
        /*0042*/ 	.short	0x0048
        /*0044*/ 	.byte	0x00, 0xf0, 0x21, 0x00


	//----- nvinfo : EIATTR_KPARAM_INFO
	.align		4
.L_103:
        /*0048*/ 	.byte	0x04, 0x17
        /*004a*/ 	.short	(.L_105 - .L_104)
.L_104:
        /*004c*/ 	.word	0x00000000
        /*0050*/ 	.short	0x0008
        /*0052*/ 	.short	0x0040
        /*0054*/ 	.byte	0x00, 0xf5, 0x21, 0x00


	//----- nvinfo : EIATTR_KPARAM_INFO
	.align		4
.L_105:
        /*0058*/ 	.byte	0x04, 0x17
        /*005a*/ 	.short	(.L_107 - .L_106)
.L_106:
        /*005c*/ 	.word	0x00000000
        /*0060*/ 	.short	0x0007
        /*0062*/ 	.short	0x0038
        /*0064*/ 	.byte	0x00, 0xf5, 0x21, 0x00


	//----- nvinfo : EIATTR_KPARAM_INFO
	.align		4
.L_107:
        /*0068*/ 	.byte	0x04, 0x17
        /*006a*/ 	.short	(.L_109 - .L_108)
.L_108:
        /*006c*/ 	.word	0x00000000
        /*0070*/ 	.short	0x0006
        /*0072*/ 	.short	0x0030
        /*0074*/ 	.byte	0x00, 0xf5, 0x21, 0x00


	//----- nvinfo : EIATTR_KPARAM_INFO
	.align		4
.L_109:
        /*0078*/ 	.byte	0x04, 0x17
        /*007a*/ 	.short	(.L_111 - .L_110)
.L_110:
        /*007c*/ 	.word	0x00000000
        /*0080*/ 	.short	0x0005
        /*0082*/ 	.short	0x0028
        /*0084*/ 	.byte	0x00, 0xf5, 0x21, 0x00


	//----- nvinfo : EIATTR_KPARAM_INFO
	.align		4
.L_111:
        /*0088*/ 	.byte	0x04, 0x17
        /*008a*/ 	.short	(.L_113 - .L_112)
.L_112:
        /*008c*/ 	.word	0x00000000
        /*0090*/ 	.short	0x0004
        /*0092*/ 	.short	0x0020
        /*0094*/ 	.byte	0x00, 0xf5, 0x21, 0x00


	//----- nvinfo : EIATTR_KPARAM_INFO
	.align		4
.L_113:
        /*0098*/ 	.byte	0x04, 0x17
        /*009a*/ 	.short	(.L_115 - .L_114)
.L_114:
        /*009c*/ 	.word	0x00000000
        /*00a0*/ 	.short	0x0003
        /*00a2*/ 	.short	0x0018
        /*00a4*/ 	.byte	0x00, 0xf5, 0x21, 0x00


	//----- nvinfo : EIATTR_KPARAM_INFO
	.align		4
.L_115:
        /*00a8*/ 	.byte	0x04, 0x17
        /*00aa*/ 	.short	(.L_117 - .L_116)
.L_116:
        /*00ac*/ 	.word	0x00000000
        /*00b0*/ 	.short	0x0002
        /*00b2*/ 	.short	0x0010
        /*00b4*/ 	.byte	0x00, 0xf5, 0x21, 0x00


	//----- nvinfo : EIATTR_KPARAM_INFO
	.align		4
.L_117:
        /*00b8*/ 	.byte	0x04, 0x17
        /*00ba*/ 	.short	(.L_119 - .L_118)
.L_118:
        /*00bc*/ 	.word	0x00000000
        /*00c0*/ 	.short	0x0001
        /*00c2*/ 	.short	0x0008
        /*00c4*/ 	.byte	0x00, 0xf5, 0x21, 0x00


	//----- nvinfo : EIATTR_KPARAM_INFO
	.align		4
.L_119:
        /*00c8*/ 	.byte	0x04, 0x17
        /*00ca*/ 	.short	(.L_121 - .L_120)
.L_120:
        /*00cc*/ 	.word	0x00000000
        /*00d0*/ 	.short	0x0000
        /*00d2*/ 	.short	0x0000
        /*00d4*/ 	.byte	0x00, 0xf5, 0x21, 0x00


	//----- nvinfo : EIATTR_SPARSE_MMA_MASK
	.align		4
.L_121:
        /*00d8*/ 	.byte	0x03, 0x50
        /*00da*/ 	.short	0x0000


	//----- nvinfo : EIATTR_MAXREG_COUNT
	.align		4
        /*00dc*/ 	.byte	0x03, 0x1b
        /*00de*/ 	.short	0x00ff


	//----- nvinfo : EIATTR_MERCURY_ISA_VERSION
	.align		4
        /*00e0*/ 	.byte	0x03, 0x5f
        /*00e2*/ 	.short	0x0101


	//----- nvinfo : EIATTR_VRC_CTA_INIT_COUNT
	.align		4
        /*00e4*/ 	.byte	0x02, 0x4a
	.zero		1
	.zero		1


	//----- nvinfo : EIATTR_EXIT_INSTR_OFFSETS
	.align		4
        /*00e8*/ 	.byte	0x04, 0x1c
        /*00ea*/ 	.short	(.L_123 - .L_122)


	//   ....[0]....
.L_122:
        /*00ec*/ 	.word	0x000000c0


	//   ....[1]....
        /*00f0*/ 	.word	0x000007d0


	//   ....[2]....
        /*00f4*/ 	.word	0x000009c0


	//   ....[3]....
        /*00f8*/ 	.word	0x00000bd0


	//----- nvinfo : EIATTR_CRS_STACK_SIZE
	.align		4
.L_123:
        /*00fc*/ 	.byte	0x04, 0x1e
        /*00fe*/ 	.short	(.L_125 - .L_124)
.L_124:
        /*0100*/ 	.word	0x00000000


	//----- nvinfo : EIATTR_CBANK_PARAM_SIZE
	.align		4
.L_125:
        /*0104*/ 	.byte	0x03, 0x19
        /*0106*/ 	.short	0x005c


	//----- nvinfo : EIATTR_PARAM_CBANK
	.align		4
        /*0108*/ 	.byte	0x04, 0x0a
        /*010a*/ 	.short	(.L_127 - .L_126)
	.align		4
.L_126:
        /*010c*/ 	.word	index@(.nv.constant0._ZN8CRWCRGPU14PRColumnKernelEPfS0_S0_S0_PhS0_S0_S0_S0_4int2fff)
        /*0110*/ 	.short	0x0380
        /*0112*/ 	.short	0x005c


	//----- nvinfo : EIATTR_SW_WAR
	.align		4
.L_127:
        /*0114*/ 	.byte	0x04, 0x36
        /*0116*/ 	.short	(.L_129 - .L_128)
.L_128:
        /*0118*/ 	.word	0x00000008
.L_129:


//--------------------- .nv.info._ZN8CRWCRGPU11PRRowKernelEPfS0_S0_S0_PhS0_S0_S0_S0_4int2fff --------------------------
	.section	.nv.info._ZN8CRWCRGPU11PRRowKernelEPfS0_S0_S0_PhS0_S0_S0_S0_4int2fff,"",@"SHT_CUDA_INFO"
	.sectionflags	@""
	.align	4


	//----- nvinfo : EIATTR_CUDA_API_VERSION
	.align		4
        /*0000*/ 	.byte	0x04, 0x37
        /*0002*/ 	.short	(.L_131 - .L_130)
.L_130:
        /*0004*/ 	.word	0x00000082


	//----- nvinfo : EIATTR_KPARAM_INFO
	.align		4
.L_131:
        /*0008*/ 	.byte	0x04, 0x17
        /*000a*/ 	.short	(.L_133 - .L_132)
.L_132:
        /*000c*/ 	.word	0x00000000
        /*0010*/ 	.short	0x000c
        /*0012*/ 	.short	0x0058
        /*0014*/ 	.byte	0x00, 0xf0, 0x11, 0x00


	//----- nvinfo : EIATTR_KPARAM_INFO
	.align		4
.L_133:
        /*0018*/ 	.byte	0x04, 0x17
        /*001a*/ 	.short	(.L_135 - .L_134)
.L_134:
        /*001c*/ 	.word	0x00000000
        /*0020*/ 	.short	0x000b
        /*0022*/ 	.short	0x0054
        /*0024*/ 	.byte	0x00, 0xf0, 0x11, 0x00


	//----- nvinfo : EIATTR_KPARAM_INFO
	.align		4
.L_135:
        /*0028*/ 	.byte	0x04, 0x17
        /*002a*/ 	.short	(.L_137 - .L_136)
.L_136:
        /*002c*/ 	.word	0x00000000
        /*0030*/ 	.short	0x000a
        /*0032*/ 	.short	0x0050
        /*0034*/ 	.byte	0x00, 0xf0, 0x11, 0x00


	//----- nvinfo : EIATTR_KPARAM_INFO
	.align		4
.L_137:
        /*0038*/ 	.byte	0x04, 0x17
        /*003a*/ 	.short	(.L_139 - .L_138)
.L_138:
        /*003c*/ 	.word	0x00000000
        /*0040*/ 	.short	0x0009
        /*0042*/ 	.short	0x0048
        /*0044*/ 	.byte	0x00, 0xf0, 0x21, 0x00


	//----- nvinfo : EIATTR_KPARAM_INFO
	.align		4
.L_139:
        /*0048*/ 	.byte	0x04, 0x17
        /*004a*/ 	.short	(.L_141 - .L_140)
.L_140:
        /*004c*/ 	.word	0x00000000
        /*0050*/ 	.short	0x0008
        /*0052*/ 	.short	0x0040
        /*0054*/ 	.byte	0x00, 0xf5, 0x21, 0x00


	//----- nvinfo : EIATTR_KPARAM_INFO
	.align		4
.L_141:
        /*0058*/ 	.byte	0x04, 0x17
        /*005a*/ 	.short	(.L_143 - .L_142)
.L_142:
        /*005c*/ 	.word	0x00000000
        /*0060*/ 	.short	0x0007
        /*0062*/ 	.short	0x0038
        /*0064*/ 	.byte	0x00, 0xf5, 0x21, 0x00


	//----- nvinfo : EIATTR_KPARAM_INFO
	.align		4
.L_143:
        /*0068*/ 	.byte	0x04, 0x17
        /*006a*/ 	.short	(.L_145 - .L_144)
.L_144:
        /*006c*/ 	.word	0x00000000
        /*0070*/ 	.short	0x0006
        /*0072*/ 	.short	0x0030
        /*0074*/ 	.byte	0x00, 0xf5, 0x21, 0x00


	//----- nvinfo : EIATTR_KPARAM_INFO
	.align		4
.L_145:
        /*0078*/ 	.byte	0x04, 0x17
        /*007a*/ 	.short	(.L_147 - .L_146)
.L_146:
        /*007c*/ 	.word	0x00000000
        /*0080*/ 	.short	0x0005
        /*0082*/ 	.short	0x0028
        /*0084*/ 	.byte	0x00, 0xf5, 0x21, 0x00


	//----- nvinfo : EIATTR_KPARAM_INFO
	.align		4
.L_147:
        /*0088*/ 	.byte	0x04, 0x17
        /*008a*/ 	.short	(.L_149 - .L_148)
.L_148:
        /*008c*/ 	.word	0x00000000
        /*0090*/ 	.short	0x0004
        /*0092*/ 	.short	0x0020
        /*0094*/ 	.byte	0x00, 0xf5, 0x21, 0x00


	//----- nvinfo : EIATTR_KPARAM_INFO
	.align		4
.L_149:
        /*0098*/ 	.byte	0x04, 0x17
        /*009a*/ 	.short	(.L_151 - .L_150)
.L_150:
        /*009c*/ 	.word	0x00000000
        /*00a0*/ 	.short	0x0003
        /*00a2*/ 	.short	0x0018
        /*00a4*/ 	.byte	0x00, 0xf5, 0x21, 0x00


	//----- nvinfo : EIATTR_KPARAM_INFO
	.align		4
.L_151:
        /*00a8*/ 	.byte	0x04, 0x17
        /*00aa*/ 	.short	(.L_153 - .L_152)
.L_152:
        /*00ac*/ 	.word	0x00000000
        /*00b0*/ 	.short	0x0002
        /*00b2*/ 	.short	0x0010
        /*00b4*/ 	.byte	0x00, 0xf5, 0x21, 0x00


	//----- nvinfo : EIATTR_KPARAM_INFO
	.align		4
.L_153:
        /*00b8*/ 	.byte	0x04, 0x17
        /*00ba*/ 	.short	(.L_155 - .L_154)
.L_154:
        /*00bc*/ 	.word	0x00000000
        /*00c0*/ 	.short	0x0001
        /*00c2*/ 	.short	0x0008
        /*00c4*/ 	.byte	0x00, 0xf5, 0x21, 0x00


	//----- nvinfo : EIATTR_KPARAM_INFO
	.align		4
.L_155:
        /*00c8*/ 	.byte	0x04, 0x17
        /*00ca*/ 	.short	(.L_157 - .L_156)
.L_156:
        /*00cc*/ 	.word	0x00000000
        /*00d0*/ 	.short	0x0000
        /*00d2*/ 	.short	0x0000
        /*00d4*/ 	.byte	0x00, 0xf5, 0x21, 0x00


	//----- nvinfo : EIATTR_SPARSE_MMA_MASK
	.align		4
.L_157:
        /*00d8*/ 	.byte	0x03, 0x50
        /*00da*/ 	.short	0x0000


	//----- nvinfo : EIATTR_MAXREG_COUNT
	.align		4
        /*00dc*/ 	.byte	0x03, 0x1b
        /*00de*/ 	.short	0x00ff


	//----- nvinfo : EIATTR_MERCURY_ISA_VERSION
	.align		4
        /*00e0*/ 	.byte	0x03, 0x5f
        /*00e2*/ 	.short	0x0101


	//----- nvinfo : EIATTR_VRC_CTA_INIT_COUNT
	.align		4
        /*00e4*/ 	.byte	0x02, 0x4a
	.zero		1
	.zero		1


	//----- nvinfo : EIATTR_EXIT_INSTR_OFFSETS
	.align		4
        /*00e8*/ 	.byte	0x04, 0x1c
        /*00ea*/ 	.short	(.L_159 - .L_158)


	//   ....[0]....
.L_158:
        /*00ec*/ 	.word	0x000000c0


	//   ....[1]....
        /*00f0*/ 	.word	0x000007a0


	//   ....[2]....
        /*00f4*/ 	.word	0x000009b0


	//   ....[3]....
        /*00f8*/ 	.word	0x00000b90


	//----- nvinfo : EIATTR_CRS_STACK_SIZE
	.align		4
.L_159:
        /*00fc*/ 	.byte	0x04, 0x1e
        /*00fe*/ 	.short	(.L_161 - .L_160)
.L_160:
        /*0100*/ 	.word	0x00000000


	//----- nvinfo : EIATTR_CBANK_PARAM_SIZE
	.align		4
.L_161:
        /*0104*/ 	.byte	0x03, 0x19
        /*0106*/ 	.short	0x005c


	//----- nvinfo : EIATTR_PARAM_CBANK
	.align		4
        /*0108*/ 	.byte	0x04, 0x0a
        /*010a*/ 	.short	(.L_163 - .L_162)
	.align		4
.L_162:
        /*010c*/ 	.word	index@(.nv.constant0._ZN8CRWCRGPU11PRRowKernelEPfS0_S0_S0_PhS0_S0_S0_S0_4int2fff)
        /*0110*/ 	.short	0x0380
        /*0112*/ 	.short	0x005c


	//----- nvinfo : EIATTR_SW_WAR
	.align		4
.L_163:
        /*0114*/ 	.byte	0x04, 0x36
        /*0116*/ 	.short	(.L_165 - .L_164)
.L_164:
        /*0118*/ 	.word	0x00000008
.L_165:


//--------------------- .nv.info._ZN8CRWCRGPU19increaseSeedsKernelEPfPh4int2f --------------------------
	.section	.nv.info._ZN8CRWCRGPU19increaseSeedsKernelEPfPh4int2f,"",@"SHT_CUDA_INFO"
	.sectionflags	@""
	.align	4


	//----- nvinfo : EIATTR_CUDA_API_VERSION
	.align		4
        /*0000*/ 	.byte	0x04, 0x37
        /*0002*/ 	.short	(.L_167 - .L_166)
.L_166:
        /*0004*/ 	.word	0x00000082


	//----- nvinfo : EIATTR_KPARAM_INFO
	.align		4
.L_167:
        /*0008*/ 	.byte	0x04, 0x17
        /*000a*/ 	.short	(.L_169 - .L_168)
.L_168:
        /*000c*/ 	.word	0x00000000
        /*0010*/ 	.short	0x0003
        /*0012*/ 	.short	0x0018
        /*0014*/ 	.byte	0x00, 0xf0, 0x11, 0x00


	//----- nvinfo : EIATTR_KPARAM_INFO
	.align		4
.L_169:
        /*0018*/ 	.byte	0x04, 0x17
        /*001a*/ 	.short	(.L_171 - .L_170)
.L_170:
        /*001c*/ 	.word	0x00000000
        /*0020*/ 	.short	0x0002
        /*0022*/ 	.short	0x0010
        /*0024*/ 	.byte	0x00, 0xf0, 0x21, 0x00


	//----- nvinfo : EIATTR_KPARAM_INFO
	.align		4
.L_171:
        /*0028*/ 	.byte	0x04, 0x17
        /*002a*/ 	.short	(.L_173 - .L_172)
.L_172:
        /*002c*/ 	.word	0x00000000
        /*0030*/ 	.short	0x0001
        /*0032*/ 	.short	0x0008
        /*0034*/ 	.byte	0x00, 0xf5, 0x21, 0x00


	//----- nvinfo : EIATTR_KPARAM_INFO
	.align		4
.L_173:
        /*0038*/ 	.byte	0x04, 0x17
        /*003a*/ 	.short	(.L_175 - .L_174)
.L_174:
        /*003c*/ 	.word	0x00000000
        /*0040*/ 	.short	0x0000
        /*0042*/ 	.short	0x0000
        /*0044*/ 	.byte	0x00, 0xf5, 0x21, 0x00


	//----- nvinfo : EIATTR_SPARSE_MMA_MASK
	.align		4
.L_175:
        /*0048*/ 	.byte	0x03, 0x50
        /*004a*/ 	.short	0x0000


	//----- nvinfo : EIATTR_MAXREG_COUNT
	.align		4
        /*004c*/ 	.byte	0x03, 0x1b
        /*004e*/ 	.short	0x00ff


	//----- nvinfo : EIATTR_MERCURY_ISA_VERSION
	.align		4
        /*0050*/ 	.byte	0x03, 0x5f
        /*0052*/ 	.short	0x0101


	//----- nvinfo : EIATTR_VRC_CTA_INIT_COUNT
	.align		4
        /*0054*/ 	.byte	0x02, 0x4a
	.zero		1
	.zero		1


	//----- nvinfo : EIATTR_EXIT_INSTR_OFFSETS
	.align		4
        /*0058*/ 	.byte	0x04, 0x1c
        /*005a*/ 	.short	(.L_177 - .L_176)


	//   ....[0]....
.L_176:
        /*005c*/ 	.word	0x000000c0


	//   ....[1]....
        /*0060*/ 	.word	0x00000140


	//   ....[2]....
        /*0064*/ 	.word	0x000001a0


	//----- nvinfo : EIATTR_CBANK_PARAM_SIZE
	.align		4
.L_177:
        /*0068*/ 	.byte	0x03, 0x19
        /*006a*/ 	.short	0x001c


	//----- nvinfo : EIATTR_PARAM_CBANK
	.align		4
        /*006c*/ 	.byte	0x04, 0x0a
        /*006e*/ 	.short	(.L_179 - .L_178)
	.align		4
.L_178:
        /*0070*/ 	.word	index@(.nv.constant0._ZN8CRWCRGPU19increaseSeedsKernelEPfPh4int2f)
        /*0074*/ 	.short	0x0380
        /*0076*/ 	.short	0x001c


	//----- nvinfo : EIATTR_SW_WAR
	.align		4
.L_179:
        /*0078*/ 	.byte	0x04, 0x36
        /*007a*/ 	.short	(.L_181 - .L_180)
.L_180:
        /*007c*/ 	.word	0x00000008
.L_181:


//--------------------- .nv.info._ZN8CRWCRGPU17columnSweepKernelEPfS0_PhS0_S0_S0_S0_4int2ff --------------------------
	.section	.nv.info._ZN8CRWCRGPU17columnSweepKernelEPfS0_PhS0_S0_S0_S0_4int2ff,"",@"SHT_CUDA_INFO"
	.sectionflags	@""
	.align	4


	//----- nvinfo : EIATTR_CUDA_API_VERSION
	.align		4
        /*0000*/ 	.byte	0x04, 0x37
        /*0002*/ 	.short	(.L_183 - .L_182)
.L_182:
        /*0004*/ 	.word	0x00000082


	//----- nvinfo : EIATTR_KPARAM_INFO
	.align		4
.L_183:
        /*0008*/ 	.byte	0x04, 0x17
        /*000a*/ 	.short	(.L_185 - .L_184)
.L_184:
        /*000c*/ 	.word	0x00000000
        /*0010*/ 	.short	0x0009
        /*0012*/ 	.short	0x0044
        /*0014*/ 	.byte	0x00, 0xf0, 0x11, 0x00


	//----- nvinfo : EIATTR_KPARAM_INFO
	.align		4
.L_185:
        /*0018*/ 	.byte	0x04, 0x17
        /*001a*/ 	.short	(.L_187 - .L_186)
.L_186:
        /*001c*/ 	.word	0x00000000
        /*0020*/ 	.short	0x0008
        /*0022*/ 	.short	0x0040
        /*0024*/ 	.byte	0x00, 0xf0, 0x11, 0x00


	//----- nvinfo : EIATTR_KPARAM_INFO
	.align		4
.L_187:
        /*0028*/ 	.byte	0x04, 0x17
        /*002a*/ 	.short	(.L_189 - .L_188)
.L_188:
        /*002c*/ 	.word	0x00000000
        /*0030*/ 	.short	0x0007
        /*0032*/ 	.short	0x0038
        /*0034*/ 	.byte	0x00, 0xf0, 0x21, 0x00


	//----- nvinfo : EIATTR_KPARAM_INFO
	.align		4
.L_189:
        /*0038*/ 	.byte	0x04, 0x17
        /*003a*/ 	.short	(.L_191 - .L_190)
.L_190:
        /*003c*/ 	.word	0x00000000
        /*0040*/ 	.short	0x0006
        /*0042*/ 	.short	0x0030
        /*0044*/ 	.byte	0x00, 0xf5, 0x21, 0x00


	//----- nvinfo : EIATTR_KPARAM_INFO
	.align		4
.L_191:
        /*0048*/ 	.byte	0x04, 0x17
        /*004a*/ 	.short	(.L_193 - .L_192)
.L_192:
        /*004c*/ 	.word	0x00000000
        /*0050*/ 	.short	0x0005
        /*0052*/ 	.short	0x0028
        /*0054*/ 	.byte	0x00, 0xf5, 0x21, 0x00


	//----- nvinfo : EIATTR_KPARAM_INFO
	.align		4
.L_193:
        /*0058*/ 	.byte	0x04, 0x17
        /*005a*/ 	.short	(.L_195 - .L_194)
.L_194:
        /*005c*/ 	.word	0x00000000
        /*0060*/ 	.short	0x0004
        /*0062*/ 	.short	0x0020
        /*0064*/ 	.byte	0x00, 0xf5, 0x21, 0x00


	//----- nvinfo : EIATTR_KPARAM_INFO
	.align		4
.L_195:
        /*0068*/ 	.byte	0x04, 0x17
        /*006a*/ 	.short	(.L_197 - .L_196)
.L_196:
        /*006c*/ 	.word	0x00000000
        /*0070*/ 	.short	0x0003
        /*0072*/ 	.short	0x0018
        /*0074*/ 	.byte	0x00, 0xf5, 0x21, 0x00


	//----- nvinfo : EIATTR_KPARAM_INFO
	.align		4
.L_197:
        /*0078*/ 	.byte	0x04, 0x17
        /*007a*/ 	.short	(.L_199 - .L_198)
.L_198:
        /*007c*/ 	.word	0x00000000
        /*0080*/ 	.short	0x0002
        /*0082*/ 	.short	0x0010
        /*0084*/ 	.byte	0x00, 0xf5, 0x21, 0x00


	//----- nvinfo : EIATTR_KPARAM_INFO
	.align		4
.L_199:
        /*0088*/ 	.byte	0x04, 0x17
        /*008a*/ 	.short	(.L_201 - .L_200)
.L_200:
        /*008c*/ 	.word	0x00000000
        /*0090*/ 	.short	0x0001
        /*0092*/ 	.short	0x0008
        /*0094*/ 	.byte	0x00, 0xf5, 0x21, 0x00


	//----- nvinfo : EIATTR_KPARAM_INFO
	.align		4
.L_201:
        /*0098*/ 	.byte	0x04, 0x17
        /*009a*/ 	.short	(.L_203 - .L_202)
.L_202:
        /*009c*/ 	.word	0x00000000
        /*00a0*/ 	.short	0x0000
        /*00a2*/ 	.short	0x0000
        /*00a4*/ 	.byte	0x00, 0xf5, 0x21, 0x00


	//----- nvinfo : EIATTR_SPARSE_MMA_MASK
	.align		4
.L_203:
        /*00a8*/ 	.byte	0x03, 0x50
        /*00aa*/ 	.short	0x0000


	//----- nvinfo : EIATTR_MAXREG_COUNT
	.align		4
        /*00ac*/ 	.byte	0x03, 0x1b
        /*00ae*/ 	.short	0x00ff


	//----- nvinfo : EIATTR_MERCURY_ISA_VERSION
	.align		4
        /*00b0*/ 	.byte	0x03, 0x5f
        /*00b2*/ 	.short	0x0101


	//----- nvinfo : EIATTR_VRC_CTA_INIT_COUNT
	.align		4
        /*00b4*/ 	.byte	0x02, 0x4a
	.zero		1
	.zero		1


	//----- nvinfo : EIATTR_EXIT_INSTR_OFFSETS
	.align		4
        /*00b8*/ 	.byte	0x04, 0x1c
        /*00ba*/ 	.short	(.L_205 - .L_204)


	//   ....[0]....
.L_204:
        /*00bc*/ 	.word	0x000000c0


	//   ....[1]....
        /*00c0*/ 	.word	0x00000260


	//   ....[2]....
        /*00c4*/ 	.word	0x00000400


	//   ....[3]....
        /*00c8*/ 	.word	0x00000670


	//----- nvinfo : EIATTR_CRS_STACK_SIZE
	.align		4
.L_205:
        /*00cc*/ 	.byte	0x04, 0x1e
        /*00ce*/ 	.short	(.L_207 - .L_206)
.L_206:
        /*00d0*/ 	.word	0x00000000


	//----- nvinfo : EIATTR_CBANK_PARAM_SIZE
	.align		4
.L_207:
        /*00d4*/ 	.byte	0x03, 0x19
        /*00d6*/ 	.short	0x0048


	//----- nvinfo : EIATTR_PARAM_CBANK
	.align		4
        /*00d8*/ 	.byte	0x04, 0x0a
        /*00da*/ 	.short	(.L_209 - .L_208)
	.align		4
.L_208:
        /*00dc*/ 	.word	index@(.nv.constant0._ZN8CRWCRGPU17columnSweepKernelEPfS0_PhS0_S0_S0_S0_4int2ff)
        /*00e0*/ 	.short	0x0380
        /*00e2*/ 	.short	0x0048


	//----- nvinfo : EIATTR_SW_WAR
	.align		4
.L_209:
        /*00e4*/ 	.byte	0x04, 0x36
        /*00e6*/ 	.short	(.L_211 - .L_210)
.L_210:
        /*00e8*/ 	.word	0x00000008
.L_211:


//--------------------- .nv.info._ZN8CRWCRGPU14rowSweepKernelEPfS0_PhS0_S0_S0_S0_4int2ff --------------------------
	.section	.nv.info._ZN8CRWCRGPU14rowSweepKernelEPfS0_PhS0_S0_S0_S0_4int2ff,"",@"SHT_CUDA_INFO"
	.sectionflags	@""
	.align	4


	//----- nvinfo : EIATTR_CUDA_API_VERSION
	.align		4
        /*0000*/ 	.byte	0x04, 0x37
        /*0002*/ 	.short	(.L_213 - .L_212)
.L_212:
        /*0004*/ 	.word	0x00000082


	//----- nvinfo : EIATTR_KPARAM_INFO
	.align		4
.L_213:
        /*0008*/ 	.byte	0x04, 0x17
        /*000a*/ 	.short	(.L_215 - .L_214)
.L_214:
        /*000c*/ 	.word	0x00000000
        /*0010*/ 	.short	0x0009
        /*0012*/ 	.short	0x0044
        /*0014*/ 	.byte	0x00, 0xf0, 0x11, 0x00


	//----- nvinfo : EIATTR_KPARAM_INFO
	.align		4
.L_215:
        /*0018*/ 	.byte	0x04, 0x17
        /*001a*/ 	.short	(.L_217 - .L_216)
.L_216:
        /*001c*/ 	.word	0x00000000
        /*0020*/ 	.short	0x0008
        /*0022*/ 	.short	0x0040
        /*0024*/ 	.byte	0x00, 0xf0, 0x11, 0x00


	//----- nvinfo : EIATTR_KPARAM_INFO
	.align		4
.L_217:
        /*0028*/ 	.byte	0x04, 0x17
        /*002a*/ 	.short	(.L_219 - .L_218)
.L_218:
        /*002c*/ 	.word	0x00000000
        /*0030*/ 	.short	0x0007
        /*0032*/ 	.short	0x0038
        /*0034*/ 	.byte	0x00, 0xf0, 0x21, 0x00


	//----- nvinfo : EIATTR_KPARAM_INFO
	.align		4
.L_219:
        /*0038*/ 	.byte	0x04, 0x17
        /*003a*/ 	.short	(.L_221 - .L_220)
.L_220:
        /*003c*/ 	.word	0x00000000
        /*0040*/ 	.short	0x0006
        /*0042*/ 	.short	0x0030
        /*0044*/ 	.byte	0x00, 0xf5, 0x21, 0x00


	//----- nvinfo : EIATTR_KPARAM_INFO
	.align		4
.L_221:
        /*0048*/ 	.byte	0x04, 0x17
        /*004a*/ 	.short	(.L_223 - .L_222)
.L_222:
        /*004c*/ 	.word	0x00000000
        /*0050*/ 	.short	0x0005
        /*0052*/ 	.short	0x0028
        /*0054*/ 	.byte	0x00, 0xf5, 0x21, 0x00


	//----- nvinfo : EIATTR_KPARAM_INFO
	.align		4
.L_223:
        /*0058*/ 	.byte	0x04, 0x17
        /*005a*/ 	.short	(.L_225 - .L_224)
.L_224:
        /*005c*/ 	.word	0x00000000
        /*0060*/ 	.short	0x0004
        /*0062*/ 	.short	0x0020
        /*0064*/ 	.byte	0x00, 0xf5, 0x21, 0x00


	//----- nvinfo : EIATTR_KPARAM_INFO
	.align		4
.L_225:
        /*0068*/ 	.byte	0x04, 0x17
        /*006a*/ 	.short	(.L_227 - .L_226)
.L_226:
        /*006c*/ 	.word	0x00000000
        /*0070*/ 	.short	0x0003
        /*0072*/ 	.short	0x0018
        /*0074*/ 	.byte	0x00, 0xf5, 0x21, 0x00


	//----- nvinfo : EIATTR_KPARAM_INFO
	.align		4
.L_227:
        /*0078*/ 	.byte	0x04, 0x17
        /*007a*/ 	.short	(.L_229 - .L_228)
.L_228:
        /*007c*/ 	.word	0x00000000
        /*0080*/ 	.short	0x0002
        /*0082*/ 	.short	0x0010
        /*0084*/ 	.byte	0x00, 0xf5, 0x21, 0x00


	//----- nvinfo : EIATTR_KPARAM_INFO
	.align		4
.L_229:
        /*0088*/ 	.byte	0x04, 0x17
        /*008a*/ 	.short	(.L_231 - .L_230)
.L_230:
        /*008c*/ 	.word	0x00000000
        /*0090*/ 	.short	0x0001
        /*0092*/ 	.short	0x0008
        /*0094*/ 	.byte	0x00, 0xf5, 0x21, 0x00


	//----- nvinfo : EIATTR_KPARAM_INFO
	.align		4
.L_231:
        /*0098*/ 	.byte	0x04, 0x17
        /*009a*/ 	.short	(.L_233 - .L_232)
.L_232:
        /*009c*/ 	.word	0x00000000
        /*00a0*/ 	.short	0x0000
        /*00a2*/ 	.short	0x0000
        /*00a4*/ 	.byte	0x00, 0xf5, 0x21, 0x00


	//----- nvinfo : EIATTR_SPARSE_MMA_MASK
	.align		4
.L_233:
        /*00a8*/ 	.byte	0x03, 0x50
        /*00aa*/ 	.short	0x0000


	//----- nvinfo : EIATTR_MAXREG_COUNT
	.align		4
        /*00ac*/ 	.byte	0x03, 0x1b
        /*00ae*/ 	.short	0x00ff


	//----- nvinfo : EIATTR_MERCURY_ISA_VERSION
	.align		4
        /*00b0*/ 	.byte	0x03, 0x5f
        /*00b2*/ 	.short	0x0101


	//----- nvinfo : EIATTR_VRC_CTA_INIT_COUNT
	.align		4
        /*00b4*/ 	.byte	0x02, 0x4a
	.zero		1
	.zero		1


	//----- nvinfo : EIATTR_EXIT_INSTR_OFFSETS
	.align		4
        /*00b8*/ 	.byte	0x04, 0x1c
        /*00ba*/ 	.short	(.L_235 - .L_234)


	//   ....[0]....
.L_234:
        /*00bc*/ 	.word	0x000000c0


	//   ....[1]....
        /*00c0*/ 	.word	0x00000290


	//   ....[2]....
        /*00c4*/ 	.word	0x00000420


	//   ....[3]....
        /*00c8*/ 	.word	0x00000660


	//----- nvinfo : EIATTR_CRS_STACK_SIZE
	.align		4
.L_235:
        /*00cc*/ 	.byte	0x04, 0x1e
        /*00ce*/ 	.short	(.L_237 - .L_236)
.L_236:
        /*00d0*/ 	.word	0x00000000


	//----- nvinfo : EIATTR_CBANK_PARAM_SIZE
	.align		4
.L_237:
        /*00d4*/ 	.byte	0x03, 0x19
        /*00d6*/ 	.short	0x0048


	//----- nvinfo : EIATTR_PARAM_CBANK
	.align		4
        /*00d8*/ 	.byte	0x04, 0x0a
        /*00da*/ 	.short	(.L_239 - .L_238)
	.align		4
.L_238:
        /*00dc*/ 	.word	index@(.nv.constant0._ZN8CRWCRGPU14rowSweepKernelEPfS0_PhS0_S0_S0_S0_4int2ff)
        /*00e0*/ 	.short	0x0380
        /*00e2*/ 	.short	0x0048


	//----- nvinfo : EIATTR_SW_WAR
	.align		4
.L_239:
        /*00e4*/ 	.byte	0x04, 0x36
        /*00e6*/ 	.short	(.L_241 - .L_240)
.L_240:
        /*00e8*/ 	.word	0x00000008
.L_241:


//--------------------- .nv.callgraph             --------------------------
	.section	.nv.callgraph,"",@"SHT_CUDA_CALLGRAPH"
	.align	4
	.sectionentsize	8
	.align		4
        /*0000*/ 	.word	0x00000000
	.align		4
        /*0004*/ 	.word	0xffffffff
	.align		4
        /*0008*/ 	.word	0x00000000
	.align		4
        /*000c*/ 	.word	0xfffffffe
	.align		4
        /*0010*/ 	.word	0x00000000
	.align		4
        /*0014*/ 	.word	0xfffffffd
	.align		4
        /*0018*/ 	.word	0x00000000
	.align		4
        /*001c*/ 	.word	0xfffffffc


//--------------------- .text._ZN8CRWCRGPU10TDMAColumnEPfS0_S0_S0_S0_4int2 --------------------------
	.section	.text._ZN8CRWCRGPU10TDMAColumnEPfS0_S0_S0_S0_4int2,"ax",@progbits
	.align	128
        .global         _ZN8CRWCRGPU10TDMAColumnEPfS0_S0_S0_S0_4int2
        .type           _ZN8CRWCRGPU10TDMAColumnEPfS0_S0_S0_S0_4int2,@function
        .size           _ZN8CRWCRGPU10TDMAColumnEPfS0_S0_S0_S0_4int2,(.L_x_120 - _ZN8CRWCRGPU10TDMAColumnEPfS0_S0_S0_S0_4int2)
        .other          _ZN8CRWCRGPU10TDMAColumnEPfS0_S0_S0_S0_4int2,@"STO_CUDA_ENTRY STV_DEFAULT"
_ZN8CRWCRGPU10TDMAColumnEPfS0_S0_S0_S0_4int2:
.text._ZN8CRWCRGPU10TDMAColumnEPfS0_S0_S0_S0_4int2:
[----:B------:R-:W-:Y:S01]  /*0000*/  LDC R1, c[0x0][0x37c] ;  /* 0x0000df00ff017b82 */ /* 0x000fe20000000800 */
[----:B------:R-:W0:Y:S07]  /*0010*/  S2R R2, SR_TID.X ;  /* 0x0000000000027919 */ /* 0x000e2e0000002100 */
[----:B------:R-:W1:Y:S01]  /*0020*/  S2UR UR5, SR_CTAID.X ;  /* 0x00000000000579c3 */ /* 0x000e620000002500 */
[----:B------:R-:W1:Y:S01]  /*0030*/  LDCU UR4, c[0x0][0x360] ;  /* 0x00006c00ff0477ac */ /* 0x000e620008000800 */
[----:B------:R-:W2:Y:S01]  /*0040*/  LDCU UR6, c[0x0][0x3a8] ;  /* 0x00007500ff0677ac */ /* 0x000ea20008000800 */
[----:B------:R-:W3:Y:S01]  /*0050*/  LDCU UR16, c[0x0][0x3ac] ;  /* 0x00007580ff1077ac */ /* 0x000ee20008000800 */
[----:B-1----:R-:W-:-:S06]  /*0060*/  UIMAD UR5, UR5, UR4, URZ ;  /* 0x00000004050572a4 */ /* 0x002fcc000f8e02ff */
[----:B0-----:R-:W-:-:S04]  /*0070*/  IADD3 R6, PT, PT, R2, UR5, RZ ;  /* 0x0000000502067c10 */ /* 0x001fc8000fffe0ff */
[----:B--2---:R-:W-:-:S13]  /*0080*/  ISETP.GE.AND P0, PT, R6, UR6, PT ;  /* 0x0000000606007c0c */ /* 0x004fda000bf06270 */
[----:B---3--:R-:W-:Y:S05]  /*0090*/  @P0 EXIT ;  /* 0x000000000000094d */ /* 0x008fea0003800000 */
[----:B------:R-:W0:Y:S01]  /*00a0*/  LDC.64 R4, c[0x0][0x388] ;  /* 0x0000e200ff047b82 */ /* 0x000e220000000a00 */
[----:B------:R-:W1:Y:S07]  /*00b0*/  LDCU.64 UR14, c[0x0][0x358] ;  /* 0x00006b00ff0e77ac */ /* 0x000e6e0008000a00 */
[----:B------:R-:W2:Y:S01]  /*00c0*/  LDC.64 R8, c[0x0][0x390] ;  /* 0x0000e400ff087b82 */ /* 0x000ea20000000a00 */
[----:B0-----:R-:W-:-:S05]  /*00d0*/  IMAD.WIDE R4, R6, 0x4, R4 ;  /* 0x0000000406047825 */ /* 0x001fca00078e0204 */
[----:B-1----:R-:W3:Y:S01]  /*00e0*/  LDG.E R3, desc[UR14][R4.64] ;  /* 0x0000000e04037981 */ /* 0x002ee2000c1e1900 */
[----:B--2---:R-:W-:-:S05]  /*00f0*/  IMAD.WIDE R8, R6, 0x4, R8 ;  /* 0x0000000406087825 */ /* 0x004fca00078e0208 */
[----:B------:R-:W2:Y:S01]  /*0100*/  LDG.E R0, desc[UR14][R8.64] ;  /* 0x0000000e08007981 */ /* 0x000ea2000c1e1900 */
[----:B------:R-:W-:Y:S01]  /*0110*/  BSSY.RECONVERGENT B0, `(.L_x_0) ;  /* 0x000000c000007945 */ /* 0x000fe20003800200 */
[----:B---3--:R-:W0:Y:S08]  /*0120*/  MUFU.RCP R10, R3 ;  /* 0x00000003000a7308 */ /* 0x008e300000001000 */
[----:B--2---:R-:W1:Y:S01]  /*0130*/  FCHK P0, R0, R3 ;  /* 0x0000000300007302 */ /* 0x004e620000000000 */
[----:B0-----:R-:W-:-:S04]  /*0140*/  FFMA R7, -R3, R10, 1 ;  /* 0x3f80000003077423 */ /* 0x001fc8000000010a */
[----:B------:R-:W-:-:S04]  /*0150*/  FFMA R7, R10, R7, R10 ;  /* 0x000000070a077223 */ /* 0x000fc8000000000a */
[----:B------:R-:W-:-:S04]  /*0160*/  FFMA R10, R0, R7, RZ ;  /* 0x00000007000a7223 */ /* 0x000fc800000000ff */
[----:B------:R-:W-:-:S04]  /*0170*/  FFMA R11, -R3, R10, R0 ;  /* 0x0000000a030b7223 */ /* 0x000fc80000000100 */
[----:B------:R-:W-:Y:S01]  /*0180*/  FFMA R7, R7, R11, R10 ;  /* 0x0000000b07077223 */ /* 0x000fe2000000000a */
[----:B-1----:R-:W-:Y:S06]  /*0190*/  @!P0 BRA `(.L_x_1) ;  /* 0x00000000000c8947 */ /* 0x002fec0003800000 */
[----:B------:R-:W-:-:S07]  /*01a0*/  MOV R10, 0x1c0 ;  /* 0x000001c0000a7802 */ /* 0x000fce0000000f00 */
[----:B------:R-:W-:Y:S05]  /*01b0*/  CALL.REL.NOINC `($__internal_1_$__cuda_sm3x_div_rn_noftz_f32_slowpath) ;  /* 0x0000002400547944 */ /* 0x000fea0003c00000 */
[----:B------:R-:W-:-:S07]  /*01c0*/  MOV R7, R0 ;  /* 0x0000000000077202 */ /* 0x000fce0000000f00 */
.L_x_1:
[----:B------:R-:W-:Y:S05]  /*01d0*/  BSYNC.RECONVERGENT B0 ;  /* 0x0000000000007941 */ /* 0x000fea0003800200 */
.L_x_0:
[----:B------:R-:W0:Y:S01]  /*01e0*/  LDC.64 R30, c[0x0][0x398] ;  /* 0x0000e600ff1e7b82 */ /* 0x000e220000000a00 */
[----:B------:R1:W-:Y:S04]  /*01f0*/  STG.E desc[UR14][R8.64], R7 ;  /* 0x0000000708007986 */ /* 0x0003e8000c10190e */
[----:B------:R-:W2:Y:S01]  /*0200*/  LDG.E R3, desc[UR14][R4.64] ;  /* 0x0000000e04037981 */ /* 0x000ea2000c1e1900 */
[----:B0-----:R-:W-:-:S05]  /*0210*/  IMAD.WIDE R30, R6, 0x4, R30 ;  /* 0x00000004061e7825 */ /* 0x001fca00078e021e */
[----:B------:R-:W3:Y:S01]  /*0220*/  LDG.E R0, desc[UR14][R30.64] ;  /* 0x0000000e1e007981 */ /* 0x000ee2000c1e1900 */
[----:B------:R-:W-:Y:S01]  /*0230*/  BSSY.RECONVERGENT B0, `(.L_x_2) ;  /* 0x000000c000007945 */ /* 0x000fe20003800200 */
[----:B--2---:R-:W0:Y:S02]  /*0240*/  MUFU.RCP R10, R3 ;  /* 0x00000003000a7308 */ /* 0x004e240000001000 */
[----:B0-----:R-:W-:-:S04]  /*0250*/  FFMA R11, -R3, R10, 1 ;  /* 0x3f800000030b7423 */ /* 0x001fc8000000010a */
[----:B------:R-:W-:Y:S02]  /*0260*/  FFMA R11, R10, R11, R10 ;  /* 0x0000000b0a0b7223 */ /* 0x000fe4000000000a */
[----:B---3--:R-:W0:Y:S02]  /*0270*/  FCHK P0, R0, R3 ;  /* 0x0000000300007302 */ /* 0x008e240000000000 */
[----:B------:R-:W-:-:S04]  /*0280*/  FFMA R10, R0, R11, RZ ;  /* 0x0000000b000a7223 */ /* 0x000fc800000000ff */
[----:B------:R-:W-:-:S04]  /*0290*/  FFMA R12, -R3, R10, R0 ;  /* 0x0000000a030c7223 */ /* 0x000fc80000000100 */
[----:B------:R-:W-:Y:S01]  /*02a0*/  FFMA R11, R11, R12, R10 ;  /* 0x0000000c0b0b7223 */ /* 0x000fe2000000000a */
[----:B01----:R-:W-:Y:S06]  /*02b0*/  @!P0 BRA `(.L_x_3) ;  /* 0x00000000000c8947 */ /* 0x003fec0003800000 */
[----:B------:R-:W-:-:S07]  /*02c0*/  MOV R10, 0x2e0 ;  /* 0x000002e0000a7802 */ /* 0x000fce0000000f00 */
[----:B------:R-:W-:Y:S05]  /*02d0*/  CALL.REL.NOINC `($__internal_1_$__cuda_sm3x_div_rn_noftz_f32_slowpath) ;  /* 0x00000024000c7944 */ /* 0x000fea0003c00000 */
[----:B------:R-:W-:-:S07]  /*02e0*/  MOV R11, R0 ;  /* 0x00000000000b7202 */ /* 0x000fce0000000f00 */
.L_x_3:
[----:B------:R-:W-:Y:S05]  /*02f0*/  BSYNC.RECONVERGENT B0 ;  /* 0x0000000000007941 */ /* 0x000fea0003800200 */
.L_x_2:
[----:B------:R-:W0:Y:S01]  /*0300*/  LDCU UR6, c[0x0][0x3ac] ;  /* 0x00007580ff0677ac */ /* 0x000e220008000800 */
[----:B------:R1:W-:Y:S01]  /*0310*/  STG.E desc[UR14][R30.64], R11 ;  /* 0x0000000b1e007986 */ /* 0x0003e2000c10190e */
[----:B0-----:R-:W-:-:S09]  /*0320*/  UISETP.GE.AND UP0, UPT, UR6, 0x2, UPT ;  /* 0x000000020600788c */ /* 0x001fd2000bf06270 */
[----:B-1----:R-:W-:Y:S05]  /*0330*/  BRA.U !UP0, `(.L_x_4) ;  /* 0x0000001108487547 */ /* 0x002fea000b800000 */
[----:B------:R-:W-:Y:S02]  /*0340*/  UIADD3 UR4, UPT, UPT, UR6, -0x2, URZ ;  /* 0xfffffffe06047890 */ /* 0x000fe4000fffe0ff */
[----:B------:R-:W-:Y:S02]  /*0350*/  UIADD3 UR6, UPT, UPT, UR6, -0x1, URZ ;  /* 0xffffffff06067890 */ /* 0x000fe4000fffe0ff */
[----:B------:R-:W-:-:S03]  /*0360*/  UISETP.GE.U32.AND UP0, UPT, UR4, 0x3, UPT ;  /* 0x000000030400788c */ /* 0x000fc6000bf06070 */
[----:B------:R-:W-:-:S06]  /*0370*/  UMOV UR4, 0x1 ;  /* 0x0000000100047882 */ /* 0x000fcc0000000000 */
[----:B------:R-:W-:Y:S05]  /*0380*/  BRA.U !UP0, `(.L_x_5) ;  /* 0x00000009084c7547 */ /* 0x000fea000b800000 */
[----:B------:R-:W0:Y:S01]  /*0390*/  LDC R3, c[0x0][0x3a8] ;  /* 0x0000ea00ff037b82 */ /* 0x000e220000000800 */
[----:B------:R-:W-:-:S04]  /*03a0*/  ULOP3.LUT UR4, UR6, 0xfffffffc, URZ, 0xc0, !UPT ;  /* 0xfffffffc06047892 */ /* 0x000fc8000f8ec0ff */
[----:B------:R-:W-:-:S03]  /*03b0*/  UIADD3 UR7, UPT, UPT, -UR4, URZ, URZ ;  /* 0x000000ff04077290 */ /* 0x000fc6000fffe1ff */
[----:B------:R-:W1:Y:S01]  /*03c0*/  LDC R5, c[0x0][0x3a8] ;  /* 0x0000ea00ff057b82 */ /* 0x000e620000000800 */
[----:B------:R-:W-:-:S07]  /*03d0*/  UMOV UR4, URZ ;  /* 0x000000ff00047c82 */ /* 0x000fce0008000000 */
[----:B------:R-:W2:Y:S08]  /*03e0*/  LDC R4, c[0x0][0x3a8] ;  /* 0x0000ea00ff047b82 */ /* 0x000eb00000000800 */
[----:B------:R-:W3:Y:S01]  /*03f0*/  LDC.64 R8, c[0x0][0x390] ;  /* 0x0000e400ff087b82 */ /* 0x000ee20000000a00 */
[----:B0-----:R-:W-:Y:S01]  /*0400*/  IADD3 R3, PT, PT, R3, UR5, R2 ;  /* 0x0000000503037c10 */ /* 0x001fe2000fffe002 */
[----:B------:R-:W-:-:S06]  /*0410*/  HFMA2 R2, -RZ, RZ, 0, 0 ;  /* 0x00000000ff027431 */ /* 0x000fcc00000001ff */
[----:B------:R-:W0:Y:S08]  /*0420*/  LDC.64 R10, c[0x0][0x380] ;  /* 0x0000e000ff0a7b82 */ /* 0x000e300000000a00 */
[----:B-1----:R-:W4:Y:S02]  /*0430*/  LDC.64 R12, c[0x0][0x388] ;  /* 0x0000e200ff0c7b82 */ /* 0x002f240000000a00 */
.L_x_18:
[----:B-1--4-:R-:W-:-:S04]  /*0440*/  IMAD.WIDE R16, R6, 0x4, R12 ;  /* 0x0000000406107825 */ /* 0x012fc800078e020c */
[----:B---3--:R-:W-:-:S04]  /*0450*/  IMAD.WIDE R20, R6, 0x4, R8 ;  /* 0x0000000406147825 */ /* 0x008fc800078e0208 */
[----:B0-----:R-:W-:-:S04]  /*0460*/  IMAD.WIDE R18, R3, 0x4, R10 ;  /* 0x0000000403127825 */ /* 0x001fc800078e020a */
[----:B------:R-:W-:Y:S01]  /*0470*/  IMAD.WIDE R16, R5, 0x4, R16 ;  /* 0x0000000405107825 */ /* 0x000fe200078e0210 */
[----:B------:R-:W3:Y:S03]  /*0480*/  LDG.E R14, desc[UR14][R18.64] ;  /* 0x0000000e120e7981 */ /* 0x000ee6000c1e1900 */
[----:B------:R-:W-:Y:S01]  /*0490*/  IMAD.WIDE R20, R2, 0x4, R20 ;  /* 0x0000000402147825 */ /* 0x000fe200078e0214 */
[----:B------:R-:W3:Y:S04]  /*04a0*/  LDG.E R0, desc[UR14][R16.64] ;  /* 0x0000000e10007981 */ /* 0x000ee8000c1e1900 */
[----:B------:R-:W3:Y:S01]  /*04b0*/  LDG.E R7, desc[UR14][R20.64] ;  /* 0x0000000e14077981 */ /* 0x000ee2000c1e1900 */
[----:B------:R-:W-:Y:S01]  /*04c0*/  BSSY.RECONVERGENT B0, `(.L_x_6) ;  /* 0x000000e000007945 */ /* 0x000fe20003800200 */
[----:B---3--:R-:W-:-:S05]  /*04d0*/  FFMA R15, -R7, R14, R0 ;  /* 0x0000000e070f7223 */ /* 0x008fca0000000100 */
[----:B------:R-:W-:-:S04]  /*04e0*/  IADD3 R0, PT, PT, R15, 0x1800000, RZ ;  /* 0x018000000f007810 */ /* 0x000fc80007ffe0ff */
[----:B------:R-:W-:-:S04]  /*04f0*/  LOP3.LUT R0, R0, 0x7f800000, RZ, 0xc0, !PT ;  /* 0x7f80000000007812 */ /* 0x000fc800078ec0ff */
[----:B------:R-:W-:-:S13]  /*0500*/  ISETP.GT.U32.AND P0, PT, R0, 0x1ffffff, PT ;  /* 0x01ffffff0000780c */ /* 0x000fda0003f04070 */
[----:B------:R-:W-:Y:S05]  /*0510*/  @P0 BRA `(.L_x_7) ;  /* 0x0000000000100947 */ /* 0x000fea0003800000 */
[----:B------:R-:W-:Y:S02]  /*0520*/  MOV R0, R15 ;  /* 0x0000000f00007202 */ /* 0x000fe40000000f00 */
[----:B------:R-:W-:-:S07]  /*0530*/  MOV R7, 0x550 ;  /* 0x0000055000077802 */ /* 0x000fce0000000f00 */
[----:B--2---:R-:W-:Y:S05]  /*0540*/  CALL.REL.NOINC `($__internal_0_$__cuda_sm20_rcp_rn_f32_slowpath) ;  /* 0x0000001c009c7944 */ /* 0x004fea0003c00000 */
[----:B------:R-:W-:Y:S05]  /*0550*/  BRA `(.L_x_8) ;  /* 0x0000000000107947 */ /* 0x000fea0003800000 */
.L_x_7:
[----:B------:R-:W0:Y:S02]  /*0560*/  MUFU.RCP R0, R15 ;  /* 0x0000000f00007308 */ /* 0x000e240000001000 */
[----:B0-----:R-:W-:-:S04]  /*0570*/  FFMA R7, R15, R0, -1 ;  /* 0xbf8000000f077423 */ /* 0x001fc80000000000 */
[----:B------:R-:W-:-:S04]  /*0580*/  FADD.FTZ R7, -R7, -RZ ;  /* 0x800000ff07077221 */ /* 0x000fc80000010100 */
[----:B------:R-:W-:-:S07]  /*0590*/  FFMA R0, R0, R7, R0 ;  /* 0x0000000700007223 */ /* 0x000fce0000000000 */
.L_x_8:
[----:B------:R-:W-:Y:S05]  /*05a0*/  BSYNC.RECONVERGENT B0 ;  /* 0x0000000000007941 */ /* 0x000fea0003800200 */
.L_x_6:
[----:B--2---:R-:W-:-:S05]  /*05b0*/  IMAD.WIDE R20, R4, 0x4, R20 ;  /* 0x0000000404147825 */ /* 0x004fca00078e0214 */
[----:B------:R-:W2:Y:S01]  /*05c0*/  LDG.E R7, desc[UR14][R20.64] ;  /* 0x0000000e14077981 */ /* 0x000ea2000c1e1900 */
[----:B------:R-:W-:-:S04]  /*05d0*/  IMAD.WIDE R14, R2, 0x4, R30 ;  /* 0x00000004020e7825 */ /* 0x000fc800078e021e */
[----:B------:R-:W-:-:S04]  /*05e0*/  IMAD.WIDE R22, R5, 0x4, R30 ;  /* 0x0000000405167825 */ /* 0x000fc800078e021e */
[----:B--2---:R-:W-:-:S05]  /*05f0*/  FMUL R7, R7, R0 ;  /* 0x0000000007077220 */ /* 0x004fca0000400000 */
[----:B------:R0:W-:Y:S04]  /*0600*/  STG.E desc[UR14][R20.64], R7 ;  /* 0x0000000714007986 */ /* 0x0001e8000c10190e */
[----:B------:R-:W2:Y:S04]  /*0610*/  LDG.E R14, desc[UR14][R14.64] ;  /* 0x0000000e0e0e7981 */ /* 0x000ea8000c1e1900 */
[----:B------:R1:W2:Y:S04]  /*0620*/  LDG.E R25, desc[UR14][R18.64] ;  /* 0x0000000e12197981 */ /* 0x0002a8000c1e1900 */
[----:B------:R-:W2:Y:S01]  /*0630*/  LDG.E R24, desc[UR14][R22.64] ;  /* 0x0000000e16187981 */ /* 0x000ea2000c1e1900 */
[----:B------:R-:W-:-:S04]  /*0640*/  IMAD.WIDE R16, R4, 0x4, R16 ;  /* 0x0000000404107825 */ /* 0x000fc800078e0210 */
[----:B-1----:R-:W-:-:S04]  /*0650*/  IMAD.WIDE R18, R4, 0x4, R18 ;  /* 0x0000000404127825 */ /* 0x002fc800078e0212 */
[----:B--2---:R-:W-:-:S04]  /*0660*/  FFMA R25, -R25, R14, R24 ;  /* 0x0000000e19197223 */ /* 0x004fc80000000118 */
[----:B------:R-:W-:-:S05]  /*0670*/  FMUL R25, R25, R0 ;  /* 0x0000000019197220 */ /* 0x000fca0000400000 */
[----:B------:R1:W-:Y:S04]  /*0680*/  STG.E desc[UR14][R22.64], R25 ;  /* 0x0000001916007986 */ /* 0x0003e8000c10190e */
[----:B------:R-:W2:Y:S04]  /*0690*/  LDG.E R0, desc[UR14][R16.64] ;  /* 0x0000000e10007981 */ /* 0x000ea8000c1e1900 */
[----:B------:R-:W2:Y:S04]  /*06a0*/  LDG.E R27, desc[UR14][R20.64] ;  /* 0x0000000e141b7981 */ /* 0x000ea8000c1e1900 */
[----:B0-----:R-:W2:Y:S01]  /*06b0*/  LDG.E R7, desc[UR14][R18.64] ;  /* 0x0000000e12077981 */ /* 0x001ea2000c1e1900 */
[----:B------:R-:W-:Y:S01]  /*06c0*/  BSSY.RECONVERGENT B0, `(.L_x_9) ;  /* 0x000000e000007945 */ /* 0x000fe20003800200 */
[----:B--2---:R-:W-:-:S05]  /*06d0*/  FFMA R27, -R27, R7, R0 ;  /* 0x000000071b1b7223 */ /* 0x004fca0000000100 */
[----:B------:R-:W-:-:S04]  /*06e0*/  IADD3 R0, PT, PT, R27, 0x1800000, RZ ;  /* 0x018000001b007810 */ /* 0x000fc80007ffe0ff */
[----:B------:R-:W-:-:S04]  /*06f0*/  LOP3.LUT R0, R0, 0x7f800000, RZ, 0xc0, !PT ;  /* 0x7f80000000007812 */ /* 0x000fc800078ec0ff */
[----:B------:R-:W-:-:S13]  /*0700*/  ISETP.GT.U32.AND P0, PT, R0, 0x1ffffff, PT ;  /* 0x01ffffff0000780c */ /* 0x000fda0003f04070 */
[----:B-1----:R-:W-:Y:S05]  /*0710*/  @P0 BRA `(.L_x_10) ;  /* 0x0000000000100947 */ /* 0x002fea0003800000 */
[----:B------:R-:W-:Y:S02]  /*0720*/  MOV R0, R27 ;  /* 0x0000001b00007202 */ /* 0x000fe40000000f00 */
[----:B------:R-:W-:-:S07]  /*0730*/  MOV R7, 0x750 ;  /* 0x0000075000077802 */ /* 0x000fce0000000f00 */
[----:B------:R-:W-:Y:S05]  /*0740*/  CALL.REL.NOINC `($__internal_0_$__cuda_sm20_rcp_rn_f32_slowpath) ;  /* 0x0000001c001c7944 */ /* 0x000fea0003c00000 */
[----:B------:R-:W-:Y:S05]  /*0750*/  BRA `(.L_x_11) ;  /* 0x0000000000107947 */ /* 0x000fea0003800000 */
.L_x_10:
[----:B------:R-:W0:Y:S02]  /*0760*/  MUFU.RCP R0, R27 ;  /* 0x0000001b00007308 */ /* 0x000e240000001000 */
[----:B0-----:R-:W-:-:S04]  /*0770*/  FFMA R7, R27, R0, -1 ;  /* 0xbf8000001b077423 */ /* 0x001fc80000000000 */
[----:B------:R-:W-:-:S04]  /*0780*/  FADD.FTZ R7, -R7, -RZ ;  /* 0x800000ff07077221 */ /* 0x000fc80000010100 */
[----:B------:R-:W-:-:S07]  /*0790*/  FFMA R0, R0, R7, R0 ;  /* 0x0000000700007223 */ /* 0x000fce0000000000 */
.L_x_11:
[----:B------:R-:W-:Y:S05]  /*07a0*/  BSYNC.RECONVERGENT B0 ;  /* 0x0000000000007941 */ /* 0x000fea0003800200 */
.L_x_9:
[----:B------:R-:W-:-:S05]  /*07b0*/  IMAD.WIDE R20, R4, 0x4, R20 ;  /* 0x0000000404147825 */ /* 0x000fca00078e0214 */
[----:B------:R-:W2:Y:S01]  /*07c0*/  LDG.E R7, desc[UR14][R20.64] ;  /* 0x0000000e14077981 */ /* 0x000ea2000c1e1900 */
        /* <DEDUP_REMOVED lines=24> */
.L_x_13:
[----:B------:R-:W0:Y:S02]  /*0950*/  MUFU.RCP R0, R27 ;  /* 0x0000001b00007308 */ /* 0x000e240000001000 */
[----:B0-----:R-:W-:-:S04]  /*0960*/  FFMA R7, R27, R0, -1 ;  /* 0xbf8000001b077423 */ /* 0x001fc80000000000 */
[----:B------:R-:W-:-:S04]  /*0970*/  FADD.FTZ R7, -R7, -RZ ;  /* 0x800000ff07077221 */ /* 0x000fc80000010100 */
[----:B------:R-:W-:-:S07]  /*0980*/  FFMA R0, R0, R7, R0 ;  /* 0x0000000700007223 */ /* 0x000fce0000000000 */
.L_x_14:
[----:B------:R-:W-:Y:S05]  /*0990*/  BSYNC.RECONVERGENT B0 ;  /* 0x0000000000007941 */ /* 0x000fea0003800200 */
.L_x_12:
        /* <DEDUP_REMOVED lines=15> */
[----:B------:R-:W2:Y:S01]  /*0a90*/  LDG.E R0, desc[UR14][R18.64] ;  /* 0x0000000e12007981 */ /* 0x000ea2000c1e1900 */
[----:B------:R-:W-:Y:S01]  /*0aa0*/  BSSY.RECONVERGENT B0, `(.L_x_15) ;  /* 0x000000e000007945 */ /* 0x000fe20003800200 */
[----:B--2---:R-:W-:-:S05]  /*0ab0*/  FFMA R27, -R27, R0, R16 ;  /* 0x000000001b1b7223 */ /* 0x004fca0000000110 */
[----:B------:R-:W-:-:S04]  /*0ac0*/  IADD3 R0, PT, PT, R27, 0x1800000, RZ ;  /* 0x018000001b007810 */ /* 0x000fc80007ffe0ff */
[----:B------:R-:W-:-:S04]  /*0ad0*/  LOP3.LUT R0, R0, 0x7f800000, RZ, 0xc0, !PT ;  /* 0x7f80000000007812 */ /* 0x000fc800078ec0ff */
[----:B------:R-:W-:-:S13]  /*0ae0*/  ISETP.GT.U32.AND P0, PT, R0, 0x1ffffff, PT ;  /* 0x01ffffff0000780c */ /* 0x000fda0003f04070 */
[----:B0-----:R-:W-:Y:S05]  /*0af0*/  @P0 BRA `(.L_x_16) ;  /* 0x0000000000100947 */ /* 0x001fea0003800000 */
[----:B------:R-:W-:Y:S01]  /*0b00*/  IMAD.MOV.U32 R0, RZ, RZ, R27 ;  /* 0x000000ffff007224 */ /* 0x000fe200078e001b */
[----:B------:R-:W-:-:S07]  /*0b10*/  MOV R7, 0xb30 ;  /* 0x00000b3000077802 */ /* 0x000fce0000000f00 */
[----:B------:R-:W-:Y:S05]  /*0b20*/  CALL.REL.NOINC `($__internal_0_$__cuda_sm20_rcp_rn_f32_slowpath) ;  /* 0x0000001800247944 */ /* 0x000fea0003c00000 */
[----:B------:R-:W-:Y:S05]  /*0b30*/  BRA `(.L_x_17) ;  /* 0x0000000000107947 */ /* 0x000fea0003800000 */
.L_x_16:
[----:B------:R-:W0:Y:S02]  /*0b40*/  MUFU.RCP R0, R27 ;  /* 0x0000001b00007308 */ /* 0x000e240000001000 */
[----:B0-----:R-:W-:-:S04]  /*0b50*/  FFMA R7, R27, R0, -1 ;  /* 0xbf8000001b077423 */ /* 0x001fc80000000000 */
[----:B------:R-:W-:-:S04]  /*0b60*/  FADD.FTZ R7, -R7, -RZ ;  /* 0x800000ff07077221 */ /* 0x000fc80000010100 */
[----:B------:R-:W-:-:S07]  /*0b70*/  FFMA R0, R0, R7, R0 ;  /* 0x0000000700007223 */ /* 0x000fce0000000000 */
.L_x_17:
[----:B------:R-:W-:Y:S05]  /*0b80*/  BSYNC.RECONVERGENT B0 ;  /* 0x0000000000007941 */ /* 0x000fea0003800200 */
.L_x_15:
[----:B------:R-:W-:-:S05]  /*0b90*/  IMAD.WIDE R20, R4, 0x4, R20 ;  /* 0x0000000404147825 */ /* 0x000fca00078e0214 */
[----:B------:R-:W2:Y:S01]  /*0ba0*/  LDG.E R7, desc[UR14][R20.64] ;  /* 0x0000000e14077981 */ /* 0x000ea2000c1e1900 */
[----:B------:R-:W-:-:S04]  /*0bb0*/  IMAD.WIDE R14, R4, 0x4, R22 ;  /* 0x00000004040e7825 */ /* 0x000fc800078e0216 */
[----:B--2---:R-:W-:-:S05]  /*0bc0*/  FMUL R7, R7, R0 ;  /* 0x0000000007077220 */ /* 0x004fca0000400000 */
[----:B------:R1:W-:Y:S04]  /*0bd0*/  STG.E desc[UR14][R20.64], R7 ;  /* 0x0000000714007986 */ /* 0x0003e8000c10190e */
[----:B------:R-:W2:Y:S04]  /*0be0*/  LDG.E R19, desc[UR14][R18.64] ;  /* 0x0000000e12137981 */ /* 0x000ea8000c1e1900 */
[----:B------:R-:W2:Y:S04]  /*0bf0*/  LDG.E R22, desc[UR14][R22.64] ;  /* 0x0000000e16167981 */ /* 0x000ea8000c1e1900 */
[----:B------:R-:W2:Y:S01]  /*0c00*/  LDG.E R16, desc[UR14][R14.64] ;  /* 0x0000000e0e107981 */ /* 0x000ea2000c1e1900 */
[----:B------:R-:W-:Y:S01]  /*0c10*/  UIADD3 UR7, UPT, UPT, UR7, 0x4, URZ ;  /* 0x0000000407077890 */ /* 0x000fe2000fffe0ff */
[C---:B------:R-:W-:Y:S01]  /*0c20*/  LEA R5, R4.reuse, R5, 0x2 ;  /* 0x0000000504057211 */ /* 0x040fe200078e10ff */
[----:B------:R-:W-:Y:S01]  /*0c30*/  UIADD3 UR4, UPT, UPT, UR4, 0x4, URZ ;  /* 0x0000000404047890 */ /* 0x000fe2000fffe0ff */
[C---:B------:R-:W-:Y:S01]  /*0c40*/  LEA R2, R4.reuse, R2, 0x2 ;  /* 0x0000000204027211 */ /* 0x040fe200078e10ff */
[----:B------:R-:W-:Y:S01]  /*0c50*/  UISETP.NE.AND UP0, UPT, UR7, URZ, UPT ;  /* 0x000000ff0700728c */ /* 0x000fe2000bf05270 */
[----:B------:R-:W-:Y:S01]  /*0c60*/  LEA R3, R4, R3, 0x2 ;  /* 0x0000000304037211 */ /* 0x000fe200078e10ff */
[----:B--2---:R-:W-:-:S04]  /*0c70*/  FFMA R17, -R19, R22, R16 ;  /* 0x0000001613117223 */ /* 0x004fc80000000110 */
[----:B------:R-:W-:-:S05]  /*0c80*/  FMUL R17, R17, R0 ;  /* 0x0000000011117220 */ /* 0x000fca0000400000 */
[----:B------:R1:W-:Y:S01]  /*0c90*/  STG.E desc[UR14][R14.64], R17 ;  /* 0x000000110e007986 */ /* 0x0003e2000c10190e */
[----:B------:R-:W-:Y:S05]  /*0ca0*/  BRA.U UP0, `(.L_x_18) ;  /* 0xfffffff500e47547 */ /* 0x000fea000b83ffff */
[----:B------:R-:W-:-:S12]  /*0cb0*/  UIADD3 UR4, UPT, UPT, UR4, 0x1, URZ ;  /* 0x0000000104047890 */ /* 0x000fd8000fffe0ff */
.L_x_5:
[----:B------:R-:W-:-:S09]  /*0cc0*/  ULOP3.LUT UP0, UR7, UR6, 0x3, URZ, 0xc0, !UPT ;  /* 0x0000000306077892 */ /* 0x000fd2000f80c0ff */
[----:B------:R-:W-:Y:S05]  /*0cd0*/  BRA.U !UP0, `(.L_x_4) ;  /* 0x0000000508e07547 */ /* 0x000fea000b800000 */
[----:B------:R-:W0:Y:S01]  /*0ce0*/  LDC.64 R8, c[0x0][0x390] ;  /* 0x0000e400ff087b82 */ /* 0x000e220000000a00 */
[----:B------:R-:W-:-:S07]  /*0cf0*/  UISETP.NE.AND UP0, UPT, UR7, 0x1, UPT ;  /* 0x000000010700788c */ /* 0x000fce000bf05270 */
[----:B------:R-:W2:Y:S01]  /*0d00*/  LDC.64 R4, c[0x0][0x388] ;  /* 0x0000e200ff047b82 */ /* 0x000ea20000000a00 */
[----:B0-----:R-:W-:-:S04]  /*0d10*/  IMAD.WIDE R8, R6, 0x4, R8 ;  /* 0x0000000406087825 */ /* 0x001fc800078e0208 */
[----:B--2---:R-:W-:Y:S01]  /*0d20*/  IMAD.WIDE R4, R6, 0x4, R4 ;  /* 0x0000000406047825 */ /* 0x004fe200078e0204 */
[----:B------:R-:W-:Y:S06]  /*0d30*/  BRA.U !UP0, `(.L_x_19) ;  /* 0x0000000508207547 */ /* 0x000fec000b800000 */
[----:B------:R-:W0:Y:S08]  /*0d40*/  LDC R2, c[0x0][0x3a8] ;  /* 0x0000ea00ff027b82 */ /* 0x000e300000000800 */
[----:B------:R-:W2:Y:S01]  /*0d50*/  LDC.64 R12, c[0x0][0x380] ;  /* 0x0000e000ff0c7b82 */ /* 0x000ea20000000a00 */
[----:B0-----:R-:W-:-:S04]  /*0d60*/  IMAD R3, R2, UR4, RZ ;  /* 0x0000000402037c24 */ /* 0x001fc8000f8e02ff */
[C---:B-1----:R-:W-:Y:S01]  /*0d70*/  IMAD.WIDE R14, R3.reuse, 0x4, R4 ;  /* 0x00000004030e7825 */ /* 0x042fe200078e0204 */
[----:B------:R-:W-:Y:S02]  /*0d80*/  IADD3 R2, PT, PT, R3, -R2, RZ ;  /* 0x8000000203027210 */ /* 0x000fe40007ffe0ff */
[----:B------:R-:W-:Y:S02]  /*0d90*/  IADD3 R7, PT, PT, R6, R3, RZ ;  /* 0x0000000306077210 */ /* 0x000fe40007ffe0ff */
[----:B------:R-:W3:Y:S01]  /*0da0*/  LDG.E R0, desc[UR14][R14.64] ;  /* 0x0000000e0e007981 */ /* 0x000ee2000c1e1900 */
[----:B------:R-:W-:-:S04]  /*0db0*/  IMAD.WIDE R10, R2, 0x4, R8 ;  /* 0x00000004020a7825 */ /* 0x000fc800078e0208 */
[----:B--2---:R-:W-:Y:S02]  /*0dc0*/  IMAD.WIDE R12, R7, 0x4, R12 ;  /* 0x00000004070c7825 */ /* 0x004fe400078e020c */
        /* <DEDUP_REMOVED lines=10> */
[----:B------:R-:W-:Y:S05]  /*0e70*/  CALL.REL.NOINC `($__internal_0_$__cuda_sm20_rcp_rn_f32_slowpath) ;  /* 0x0000001400507944 */ /* 0x000fea0003c00000 */
[----:B------:R-:W-:Y:S05]  /*0e80*/  BRA `(.L_x_22) ;  /* 0x0000000000107947 */ /* 0x000fea0003800000 */
.L_x_21:
[----:B------:R-:W0:Y:S02]  /*0e90*/  MUFU.RCP R0, R17 ;  /* 0x0000001100007308 */ /* 0x000e240000001000 */
[----:B0-----:R-:W-:-:S04]  /*0ea0*/  FFMA R7, R17, R0, -1 ;  /* 0xbf80000011077423 */ /* 0x001fc80000000000 */
[----:B------:R-:W-:-:S04]  /*0eb0*/  FADD.FTZ R7, -R7, -RZ ;  /* 0x800000ff07077221 */ /* 0x000fc80000010100 */
[----:B------:R-:W-:-:S07]  /*0ec0*/  FFMA R0, R0, R7, R0 ;  /* 0x0000000700007223 */ /* 0x000fce0000000000 */
.L_x_22:
[----:B------:R-:W-:Y:S05]  /*0ed0*/  BSYNC.RECONVERGENT B0 ;  /* 0x0000000000007941 */ /* 0x000fea0003800200 */
.L_x_20:
[----:B------:R-:W0:Y:S02]  /*0ee0*/  LDC R7, c[0x0][0x3a8] ;  /* 0x0000ea00ff077b82 */ /* 0x000e240000000800 */
[----:B0-----:R-:W-:-:S05]  /*0ef0*/  IMAD.WIDE R10, R7, 0x4, R10 ;  /* 0x00000004070a7825 */ /* 0x001fca00078e020a */
[----:B------:R-:W2:Y:S02]  /*0f00*/  LDG.E R17, desc[UR14][R10.64] ;  /* 0x0000000e0a117981 */ /* 0x000ea4000c1e1900 */
[----:B--2---:R-:W-:Y:S01]  /*0f10*/  FMUL R19, R17, R0 ;  /* 0x0000000011137220 */ /* 0x004fe20000400000 */
[----:B------:R-:W-:-:S04]  /*0f20*/  IMAD.WIDE R16, R2, 0x4, R30 ;  /* 0x0000000402107825 */ /* 0x000fc800078e021e */
[----:B------:R-:W-:Y:S01]  /*0f30*/  IMAD.WIDE R2, R3, 0x4, R30 ;  /* 0x0000000403027825 */ /* 0x000fe200078e021e */
        /* <DEDUP_REMOVED lines=18> */
[----:B------:R-:W-:Y:S02]  /*1060*/  MOV R0, R17 ;  /* 0x0000001100007202 */ /* 0x000fe40000000f00 */
[----:B------:R-:W-:-:S07]  /*1070*/  MOV R7, 0x1090 ;  /* 0x0000109000077802 */ /* 0x000fce0000000f00 */
[----:B------:R-:W-:Y:S05]  /*1080*/  CALL.REL.NOINC `($__internal_0_$__cuda_sm20_rcp_rn_f32_slowpath) ;  /* 0x0000001000cc7944 */ /* 0x000fea0003c00000 */
[----:B------:R-:W-:Y:S05]  /*1090*/  BRA `(.L_x_25) ;  /* 0x0000000000107947 */ /* 0x000fea0003800000 */
.L_x_24:
[----:B------:R-:W0:Y:S02]  /*10a0*/  MUFU.RCP R0, R17 ;  /* 0x0000001100007308 */ /* 0x000e240000001000 */
[----:B0-----:R-:W-:-:S04]  /*10b0*/  FFMA R7, R17, R0, -1 ;  /* 0xbf80000011077423 */ /* 0x001fc80000000000 */
[----:B------:R-:W-:-:S04]  /*10c0*/  FADD.FTZ R7, -R7, -RZ ;  /* 0x800000ff07077221 */ /* 0x000fc80000010100 */
[----:B------:R-:W-:-:S07]  /*10d0*/  FFMA R0, R0, R7, R0 ;  /* 0x0000000700007223 */ /* 0x000fce0000000000 */
.L_x_25:
[----:B------:R-:W-:Y:S05]  /*10e0*/  BSYNC.RECONVERGENT B0 ;  /* 0x0000000000007941 */ /* 0x000fea0003800200 */
.L_x_23:
[----:B------:R-:W0:Y:S02]  /*10f0*/  LDC R17, c[0x0][0x3a8] ;  /* 0x0000ea00ff117b82 */ /* 0x000e240000000800 */
[----:B0-----:R-:W-:-:S05]  /*1100*/  IMAD.WIDE R14, R17, 0x4, R10 ;  /* 0x00000004110e7825 */ /* 0x001fca00078e020a */
        /* <DEDUP_REMOVED lines=8> */
[----:B--2---:R-:W-:-:S04]  /*1190*/  FFMA R17, -R13, R2, R16 ;  /* 0x000000020d117223 */ /* 0x004fc80000000110 */
[----:B------:R-:W-:-:S05]  /*11a0*/  FMUL R17, R17, R0 ;  /* 0x0000000011117220 */ /* 0x000fca0000400000 */
[----:B------:R0:W-:Y:S02]  /*11b0*/  STG.E desc[UR14][R10.64], R17 ;  /* 0x000000110a007986 */ /* 0x0001e4000c10190e */
.L_x_19:
[----:B------:R-:W-:-:S04]  /*11c0*/  ULOP3.LUT UR7, UR6, 0x1, URZ, 0xc0, !UPT ;  /* 0x0000000106077892 */ /* 0x000fc8000f8ec0ff */
[----:B------:R-:W-:-:S09]  /*11d0*/  UISETP.NE.U32.AND UP0, UPT, UR7, 0x1, UPT ;  /* 0x000000010700788c */ /* 0x000fd2000bf05070 */
[----:B------:R-:W-:Y:S05]  /*11e0*/  BRA.U UP0, `(.L_x_4) ;  /* 0x00000001009c7547 */ /* 0x000fea000b800000 */
[----:B------:R-:W2:Y:S08]  /*11f0*/  LDC R2, c[0x0][0x3a8] ;  /* 0x0000ea00ff027b82 */ /* 0x000eb00000000800 */
[----:B------:R-:W3:Y:S01]  /*1200*/  LDC.64 R12, c[0x0][0x380] ;  /* 0x0000e000ff0c7b82 */ /* 0x000ee20000000a00 */
[----:B--2---:R-:W-:-:S04]  /*1210*/  IMAD R3, R2, UR4, RZ ;  /* 0x0000000402037c24 */ /* 0x004fc8000f8e02ff */
[----:B01----:R-:W-:Y:S01]  /*1220*/  IMAD.IADD R7, R6, 0x1, R3 ;  /* 0x0000000106077824 */ /* 0x003fe200078e0203 */
[C---:B------:R-:W-:Y:S01]  /*1230*/  IADD3 R2, PT, PT, R3.reuse, -R2, RZ ;  /* 0x8000000203027210 */ /* 0x040fe20007ffe0ff */
[----:B------:R-:W-:-:S04]  /*1240*/  IMAD.WIDE R10, R3, 0x4, R4 ;  /* 0x00000004030a7825 */ /* 0x000fc800078e0204 */
[----:B------:R-:W-:Y:S02]  /*1250*/  IMAD.WIDE R8, R2, 0x4, R8 ;  /* 0x0000000402087825 */ /* 0x000fe400078e0208 */
[----:B------:R-:W2:Y:S02]  /*1260*/  LDG.E R10, desc[UR14][R10.64] ;  /* 0x0000000e0a0a7981 */ /* 0x000ea4000c1e1900 */
[----:B---3--:R-:W-:Y:S02]  /*1270*/  IMAD.WIDE R4, R7, 0x4, R12 ;  /* 0x0000000407047825 */ /* 0x008fe400078e020c */
[----:B------:R-:W2:Y:S04]  /*1280*/  LDG.E R7, desc[UR14][R8.64] ;  /* 0x0000000e08077981 */ /* 0x000ea8000c1e1900 */
[----:B------:R-:W2:Y:S01]  /*1290*/  LDG.E R0, desc[UR14][R4.64] ;  /* 0x0000000e04007981 */ /* 0x000ea2000c1e1900 */
[----:B------:R-:W-:Y:S01]  /*12a0*/  BSSY.RECONVERGENT B0, `(.L_x_26) ;  /* 0x000000e000007945 */ /* 0x000fe20003800200 */
[----:B--2---:R-:W-:-:S05]  /*12b0*/  FFMA R13, -R7, R0, R10 ;  /* 0x00000000070d7223 */ /* 0x004fca000000010a */
        /* <DEDUP_REMOVED lines=8> */
.L_x_27:
[----:B------:R-:W0:Y:S02]  /*1340*/  MUFU.RCP R0, R13 ;  /* 0x0000000d00007308 */ /* 0x000e240000001000 */
[----:B0-----:R-:W-:-:S04]  /*1350*/  FFMA R7, R13, R0, -1 ;  /* 0xbf8000000d077423 */ /* 0x001fc80000000000 */
[----:B------:R-:W-:-:S04]  /*1360*/  FADD.FTZ R7, -R7, -RZ ;  /* 0x800000ff07077221 */ /* 0x000fc80000010100 */
[----:B------:R-:W-:-:S07]  /*1370*/  FFMA R0, R0, R7, R0 ;  /* 0x0000000700007223 */ /* 0x000fce0000000000 */
.L_x_28:
[----:B------:R-:W-:Y:S05]  /*1380*/  BSYNC.RECONVERGENT B0 ;  /* 0x0000000000007941 */ /* 0x000fea0003800200 */
.L_x_26:
[----:B------:R-:W0:Y:S02]  /*1390*/  LDC R7, c[0x0][0x3a8] ;  /* 0x0000ea00ff077b82 */ /* 0x000e240000000800 */
[----:B0-----:R-:W-:-:S05]  /*13a0*/  IMAD.WIDE R8, R7, 0x4, R8 ;  /* 0x0000000407087825 */ /* 0x001fca00078e0208 */
[----:B------:R-:W2:Y:S01]  /*13b0*/  LDG.E R7, desc[UR14][R8.64] ;  /* 0x0000000e08077981 */ /* 0x000ea2000c1e1900 */
[----:B------:R-:W-:-:S04]  /*13c0*/  IMAD.WIDE R10, R2, 0x4, R30 ;  /* 0x00000004020a7825 */ /* 0x000fc800078e021e */
[----:B------:R-:W-:-:S04]  /*13d0*/  IMAD.WIDE R2, R3, 0x4, R30 ;  /* 0x0000000403027825 */ /* 0x000fc800078e021e */
[----:B--2---:R-:W-:-:S05]  /*13e0*/  FMUL R7, R7, R0 ;  /* 0x0000000007077220 */ /* 0x004fca0000400000 */
[----:B------:R2:W-:Y:S04]  /*13f0*/  STG.E desc[UR14][R8.64], R7 ;  /* 0x0000000708007986 */ /* 0x0005e8000c10190e */
[----:B------:R-:W3:Y:S04]  /*1400*/  LDG.E R5, desc[UR14][R4.64] ;  /* 0x0000000e04057981 */ /* 0x000ee8000c1e1900 */
[----:B------:R-:W3:Y:S04]  /*1410*/  LDG.E R10, desc[UR14][R10.64] ;  /* 0x0000000e0a0a7981 */ /* 0x000ee8000c1e1900 */
[----:B------:R-:W3:Y:S02]  /*1420*/  LDG.E R12, desc[UR14][R2.64] ;  /* 0x0000000e020c7981 */ /* 0x000ee4000c1e1900 */
[----:B---3--:R-:W-:-:S04]  /*1430*/  FFMA R13, -R5, R10, R12 ;  /* 0x0000000a050d7223 */ /* 0x008fc8000000010c */
[----:B------:R-:W-:-:S05]  /*1440*/  FMUL R13, R13, R0 ;  /* 0x000000000d0d7220 */ /* 0x000fca0000400000 */
[----:B------:R2:W-:Y:S02]  /*1450*/  STG.E desc[UR14][R2.64], R13 ;  /* 0x0000000d02007986 */ /* 0x0005e4000c10190e */
.L_x_4:
[----:B------:R-:W3:Y:S01]  /*1460*/  LDCU.64 UR18, c[0x0][0x3a8] ;  /* 0x00007500ff1277ac */ /* 0x000ee20008000a00 */
[----:B0-----:R-:W0:Y:S01]  /*1470*/  LDC.64 R10, c[0x0][0x3a0] ;  /* 0x0000e800ff0a7b82 */ /* 0x001e220000000a00 */
[----:B---3--:R-:W-:-:S04]  /*1480*/  UIADD3 UR13, UPT, UPT, UR19, -0x1, URZ ;  /* 0xffffffff130d7890 */ /* 0x008fc8000fffe0ff */
[----:B------:R-:W-:-:S06]  /*1490*/  UIMAD UR7, UR13, UR18, URZ ;  /* 0x000000120d0772a4 */ /* 0x000fcc000f8e02ff */
[----:B--2---:R-:W-:-:S05]  /*14a0*/  MOV R3, UR7 ;  /* 0x0000000700037c02 */ /* 0x004fca0008000f00 */
[----:B------:R-:W-:-:S06]  /*14b0*/  IMAD.WIDE R2, R3, 0x4, R30 ;  /* 0x0000000403027825 */ /* 0x000fcc00078e021e */
[----:B------:R-:W2:Y:S01]  /*14c0*/  LDG.E R3, desc[UR14][R2.64] ;  /* 0x0000000e02037981 */ /* 0x000ea2000c1e1900 */
[----:B------:R-:W-:Y:S01]  /*14d0*/  UISETP.GE.AND UP0, UPT, UR19, 0x2, UPT ;  /* 0x000000021300788c */ /* 0x000fe2000bf06270 */
[----:B-1----:R-:W-:-:S05]  /*14e0*/  IADD3 R7, PT, PT, R6, UR7, RZ ;  /* 0x0000000706077c10 */ /* 0x002fca000fffe0ff */
[----:B------:R-:W-:Y:S01]  /*14f0*/  PLOP3.LUT P0, PT, PT, PT, UP0, 0x80, 0x8 ;  /* 0x000000000008781c */ /* 0x000fe20003f0f008 */
[----:B0-----:R-:W-:-:S05]  /*1500*/  IMAD.WIDE R4, R7, 0x4, R10 ;  /* 0x0000000407047825 */ /* 0x001fca00078e020a */
[----:B--2---:R0:W-:Y:S07]  /*1510*/  STG.E desc[UR14][R4.64], R3 ;  /* 0x0000000304007986 */ /* 0x0041ee000c10190e */
[----:B------:R-:W-:Y:S05]  /*1520*/  @!P0 EXIT ;  /* 0x000000000000894d */ /* 0x000fea0003800000 */
[----:B------:R-:W-:-:S04]  /*1530*/  UIADD3 UR4, UPT, UPT, UR19, -0x2, URZ ;  /* 0xfffffffe13047890 */ /* 0x000fc8000fffe0ff */
[----:B------:R-:W-:-:S09]  /*1540*/  UISETP.GE.U32.AND UP0, UPT, UR4, 0x7, UPT ;  /* 0x000000070400788c */ /* 0x000fd2000bf06070 */
[----:B------:R-:W-:Y:S05]  /*1550*/  BRA.U !UP0, `(.L_x_29) ;  /* 0x00000009080c7547 */ /* 0x000fea000b800000 */
[----:B------:R-:W1:Y:S01]  /*1560*/  LDC.64 R8, c[0x0][0x390] ;  /* 0x0000e400ff087b82 */ /* 0x000e620000000a00 */
[----:B------:R-:W-:Y:S01]  /*1570*/  UIMAD UR12, UR4, UR18, URZ ;  /* 0x00000012040c72a4 */ /* 0x000fe2000f8e02ff */
[----:B------:R-:W-:Y:S01]  /*1580*/  MOV R2, R7 ;  /* 0x0000000700027202 */ /* 0x000fe20000000f00 */
[----:B------:R-:W-:Y:S02]  /*1590*/  UIADD3 UR4, UPT, UPT, UR19, -0x3, URZ ;  /* 0xfffffffd13047890 */ /* 0x000fe4000fffe0ff */
[----:B------:R-:W-:Y:S02]  /*15a0*/  UIADD3 UR5, UPT, UPT, UR19, -0x4, URZ ;  /* 0xfffffffc13057890 */ /* 0x000fe4000fffe0ff */
[----:B------:R-:W-:Y:S01]  /*15b0*/  UIADD3 UR6, UPT, UPT, UR19, -0x5, URZ ;  /* 0xfffffffb13067890 */ /* 0x000fe2000fffe0ff */
[----:B------:R-:W-:Y:S01]  /*15c0*/  IADD3 R0, PT, PT, R6, UR12, RZ ;  /* 0x0000000c06007c10 */ /* 0x000fe2000fffe0ff */
[----:B------:R-:W-:Y:S02]  /*15d0*/  UIADD3 UR7, UPT, UPT, UR19, -0x6, URZ ;  /* 0xfffffffa13077890 */ /* 0x000fe4000fffe0ff */
[----:B------:R-:W-:-:S02]  /*15e0*/  UIADD3 UR8, UPT, UPT, UR19, -0x7, URZ ;  /* 0xfffffff913087890 */ /* 0x000fc4000fffe0ff */
[----:B------:R-:W-:Y:S02]  /*15f0*/  UIADD3 UR9, UPT, UPT, UR19, -0x8, URZ ;  /* 0xfffffff813097890 */ /* 0x000fe4000fffe0ff */
[----:B------:R-:W-:Y:S02]  /*1600*/  UIADD3 UR10, UPT, UPT, UR19, -0x9, URZ ;  /* 0xfffffff7130a7890 */ /* 0x000fe4000fffe0ff */
[----:B------:R-:W-:Y:S02]  /*1610*/  UIMAD UR4, UR4, UR18, URZ ;  /* 0x00000012040472a4 */ /* 0x000fe4000f8e02ff */
[----:B------:R-:W-:Y:S02]  /*1620*/  UIMAD UR5, UR5, UR18, URZ ;  /* 0x00000012050572a4 */ /* 0x000fe4000f8e02ff */
[----:B------:R-:W-:Y:S02]  /*1630*/  UIMAD UR6, UR6, UR18, URZ ;  /* 0x00000012060672a4 */ /* 0x000fe4000f8e02ff */
[----:B------:R-:W-:Y:S01]  /*1640*/  UIMAD UR7, UR7, UR18, URZ ;  /* 0x00000012070772a4 */ /* 0x000fe2000f8e02ff */
[C---:B0-----:R-:W-:Y:S01]  /*1650*/  IADD3 R3, PT, PT, R6.reuse, UR4, RZ ;  /* 0x0000000406037c10 */ /* 0x041fe2000fffe0ff */
[----:B------:R-:W-:Y:S01]  /*1660*/  UIMAD UR8, UR8, UR18, URZ ;  /* 0x00000012080872a4 */ /* 0x000fe2000f8e02ff */
[C---:B------:R-:W-:Y:S01]  /*1670*/  IADD3 R5, PT, PT, R6.reuse, UR5, RZ ;  /* 0x0000000506057c10 */ /* 0x040fe2000fffe0ff */
[----:B------:R-:W-:Y:S01]  /*1680*/  UIMAD UR9, UR9, UR18, URZ ;  /* 0x00000012090972a4 */ /* 0x000fe2000f8e02ff */
[C---:B------:R-:W-:Y:S01]  /*1690*/  IADD3 R4, PT, PT, R6.reuse, UR6, RZ ;  /* 0x0000000606047c10 */ /* 0x040fe2000fffe0ff */
[----:B------:R-:W-:Y:S01]  /*16a0*/  UIMAD UR10, UR10, UR18, URZ ;  /* 0x000000120a0a72a4 */ /* 0x000fe2000f8e02ff */
[C---:B------:R-:W-:Y:S01]  /*16b0*/  IADD3 R22, PT, PT, R6.reuse, UR7, RZ ;  /* 0x0000000706167c10 */ /* 0x040fe2000fffe0ff */
[----:B------:R-:W-:Y:S01]  /*16c0*/  ULOP3.LUT UR11, UR13, 0xfffffff8, URZ, 0xc0, !UPT ;  /* 0xfffffff80d0b7892 */ /* 0x000fe2000f8ec0ff */
[C---:B------:R-:W-:Y:S01]  /*16d0*/  VIADD R7, R6.reuse, UR8 ;  /* 0x0000000806077c36 */ /* 0x040fe20008000000 */
[----:B------:R-:W-:-:S02]  /*16e0*/  IADD3 R20, PT, PT, R6, UR9, RZ ;  /* 0x0000000906147c10 */ /* 0x000fc4000fffe0ff */
[----:B------:R-:W-:Y:S01]  /*16f0*/  IADD3 R21, PT, PT, R6, UR10, RZ ;  /* 0x0000000a06157c10 */ /* 0x000fe2000fffe0ff */
[----:B------:R-:W-:-:S12]  /*1700*/  UIADD3 UR11, UPT, UPT, -UR11, URZ, URZ ;  /* 0x000000ff0b0b7290 */ /* 0x000fd8000fffe1ff */
.L_x_30:
[----:B-1----:R-:W-:Y:S01]  /*1710*/  IMAD.WIDE R12, R6, 0x4, R8 ;  /* 0x00000004060c7825 */ /* 0x002fe200078e0208 */
[----:B------:R-:W-:Y:S02]  /*1720*/  MOV R19, UR12 ;  /* 0x0000000c00137c02 */ /* 0x000fe40008000f00 */
[----:B------:R-:W-:Y:S01]  /*1730*/  MOV R17, UR12 ;  /* 0x0000000c00117c02 */ /* 0x000fe20008000f00 */
[----:B------:R-:W-:-:S04]  /*1740*/  IMAD.WIDE R14, R2, 0x4, R10 ;  /* 0x00000004020e7825 */ /* 0x000fc800078e020a */
[----:B------:R-:W-:Y:S02]  /*1750*/  IMAD.WIDE R18, R19, 0x4, R30 ;  /* 0x0000000413127825 */ /* 0x000fe400078e021e */
[----:B------:R-:W2:Y:S02]  /*1760*/  LDG.E R14, desc[UR14][R14.64] ;  /* 0x0000000e0e0e7981 */ /* 0x000ea4000c1e1900 */
[----:B------:R-:W-:Y:S02]  /*1770*/  IMAD.WIDE R16, R17, 0x4, R12 ;  /* 0x0000000411107825 */ /* 0x000fe400078e020c */
[----:B------:R-:W2:Y:S04]  /*1780*/  LDG.E R18, desc[UR14][R18.64] ;  /* 0x0000000e12127981 */ /* 0x000ea8000c1e1900 */
[----:B------:R-:W2:Y:S01]  /*1790*/  LDG.E R17, desc[UR14][R16.64] ;  /* 0x0000000e10117981 */ /* 0x000ea2000c1e1900 */
[----:B------:R-:W-:-:S02]  /*17a0*/  MOV R27, UR4 ;  /* 0x00000004001b7c02 */ /* 0x000fc40008000f00 */
[----:B------:R-:W-:Y:S01]  /*17b0*/  MOV R25, UR4 ;  /* 0x0000000400197c02 */ /* 0x000fe20008000f00 */
[----:B--2---:R-:W-:Y:S01]  /*17c0*/  FFMA R23, -R17, R14, R18 ;  /* 0x0000000e11177223 */ /* 0x004fe20000000112 */
[----:B------:R-:W-:-:S04]  /*17d0*/  IMAD.WIDE R18, R0, 0x4, R10 ;  /* 0x0000000400127825 */ /* 0x000fc800078e020a */
[----:B------:R-:W-:-:S04]  /*17e0*/  IMAD.WIDE R14, R27, 0x4, R12 ;  /* 0x000000041b0e7825 */ /* 0x000fc800078e020c */
[----:B------:R-:W-:Y:S01]  /*17f0*/  IMAD.WIDE R16, R25, 0x4, R30 ;  /* 0x0000000419107825 */ /* 0x000fe200078e021e */
[----:B------:R0:W-:Y:S04]  /*1800*/  STG.E desc[UR14][R18.64], R23 ;  /* 0x0000001712007986 */ /* 0x0001e8000c10190e */
[----:B------:R1:W2:Y:S04]  /*1810*/  LDG.E R24, desc[UR14][R16.64] ;  /* 0x0000000e10187981 */ /* 0x0002a8000c1e1900 */
[----:B------:R-:W2:Y:S01]  /*1820*/  LDG.E R14, desc[UR14][R14.64] ;  /* 0x0000000e0e0e7981 */ /* 0x000ea2000c1e1900 */
[----:B------:R-:W-:-:S02]  /*1830*/  MOV R27, UR5 ;  /* 0x00000005001b7c02 */ /* 0x000fc40008000f00 */
[----:B------:R-:W-:Y:S01]  /*1840*/  MOV R29, UR5 ;  /* 0x00000005001d7c02 */ /* 0x000fe20008000f00 */
[----:B0-----:R-:W-:-:S04]  /*1850*/  IMAD.WIDE R18, R3, 0x4, R10 ;  /* 0x0000000403127825 */ /* 0x001fc800078e020a */
[----:B-1----:R-:W-:-:S04]  /*1860*/  IMAD.WIDE R16, R27, 0x4, R30 ;  /* 0x000000041b107825 */ /* 0x002fc800078e021e */
[----:B--2---:R-:W-:Y:S01]  /*1870*/  FFMA R25, R23, -R14, R24 ;  /* 0x8000000e17197223 */ /* 0x004fe20000000018 */
[----:B------:R-:W-:-:S04]  /*1880*/  IMAD.WIDE R14, R29, 0x4, R12 ;  /* 0x000000041d0e7825 */ /* 0x000fc800078e020c */
[----:B------:R0:W-:Y:S04]  /*1890*/  STG.E desc[UR14][R18.64], R25 ;  /* 0x0000001912007986 */ /* 0x0001e8000c10190e */
[----:B------:R1:W2:Y:S04]  /*18a0*/  LDG.E R24, desc[UR14][R16.64] ;  /* 0x0000000e10187981 */ /* 0x0002a8000c1e1900 */
[----:B------:R3:W2:Y:S01]  /*18b0*/  LDG.E R23, desc[UR14][R14.64] ;  /* 0x0000000e0e177981 */ /* 0x0006a2000c1e1900 */
[----:B------:R-:W-:Y:S02]  /*18c0*/  MOV R27, UR6 ;  /* 0x00000006001b7c02 */ /* 0x000fe40008000f00 */
[----:B------:R-:W-:Y:S01]  /*18d0*/  MOV R29, UR6 ;  /* 0x00000006001d7c02 */ /* 0x000fe20008000f00 */
[----:B0-----:R-:W-:-:S04]  /*18e0*/  IMAD.WIDE R18, R5, 0x4, R10 ;  /* 0x0000000405127825 */ /* 0x001fc800078e020a */
[----:B-1----:R-:W-:-:S04]  /*18f0*/  IMAD.WIDE R16, R27, 0x4, R30 ;  /* 0x000000041b107825 */ /* 0x002fc800078e021e */
[----:B---3--:R-:W-:-:S04]  /*1900*/  IMAD.WIDE R14, R29, 0x4, R12 ;  /* 0x000000041d0e7825 */ /* 0x008fc800078e020c */
[----:B--2---:R-:W-:-:S05]  /*1910*/  FFMA R23, R25, -R23, R24 ;  /* 0x8000001719177223 */ /* 0x004fca0000000018 */
[----:B------:R0:W-:Y:S04]  /*1920*/  STG.E desc[UR14][R18.64], R23 ;  /* 0x0000001712007986 */ /* 0x0001e8000c10190e */
[----:B------:R1:W2:Y:S04]  /*1930*/  LDG.E R24, desc[UR14][R16.64] ;  /* 0x0000000e10187981 */ /* 0x0002a8000c1e1900 */
[----:B------:R3:W2:Y:S01]  /*1940*/  LDG.E R25, desc[UR14][R14.64] ;  /* 0x0000000e0e197981 */ /* 0x0006a2000c1e1900 */
[----:B------:R-:W-:Y:S01]  /*1950*/  MOV R29, UR7 ;  /* 0x00000007001d7c02 */ /* 0x000fe20008000f00 */
[----:B------:R-:W-:-:S02]  /*1960*/  IMAD.U32 R27, RZ, RZ, UR7 ;  /* 0x00000007ff1b7e24 */ /* 0x000fc4000f8e00ff */
[----:B0-----:R-:W-:-:S04]  /*1970*/  IMAD.WIDE R18, R4, 0x4, R10 ;  /* 0x0000000404127825 */ /* 0x001fc800078e020a */
[----:B-1----:R-:W-:-:S04]  /*1980*/  IMAD.WIDE R16, R27, 0x4, R30 ;  /* 0x000000041b107825 */ /* 0x002fc800078e021e */
[----:B---3--:R-:W-:-:S04]  /*1990*/  IMAD.WIDE R14, R29, 0x4, R12 ;  /* 0x000000041d0e7825 */ /* 0x008fc800078e020c */
[----:B--2---:R-:W-:-:S05]  /*19a0*/  FFMA R25, R23, -R25, R24 ;  /* 0x8000001917197223 */ /* 0x004fca0000000018 */
        /* <DEDUP_REMOVED lines=14> */
[----:B-1----:R-:W-:-:S04]  /*1a90*/  IMAD.WIDE R14, R7, 0x4, R10 ;  /* 0x00000004070e7825 */ /* 0x002fc800078e020a */
[----:B0-----:R-:W-:-:S04]  /*1aa0*/  IMAD.WIDE R18, R29, 0x4, R12 ;  /* 0x000000041d127825 */ /* 0x001fc800078e020c */
[----:B---3--:R-:W-:-:S04]  /*1ab0*/  IMAD.WIDE R16, R25, 0x4, R30 ;  /* 0x0000000419107825 */ /* 0x008fc800078e021e */
[----:B--2---:R-:W-:-:S05]  /*1ac0*/  FFMA R27, R23, -R27, R24 ;  /* 0x8000001b171b7223 */ /* 0x004fca0000000018 */
[----:B------:R0:W-:Y:S04]  /*1ad0*/  STG.E desc[UR14][R14.64], R27 ;  /* 0x0000001b0e007986 */ /* 0x0001e8000c10190e */
[----:B------:R-:W2:Y:S04]  /*1ae0*/  LDG.E R24, desc[UR14][R16.64] ;  /* 0x0000000e10187981 */ /* 0x000ea8000c1e1900 */
[----:B------:R-:W2:Y:S01]  /*1af0*/  LDG.E R18, desc[UR14][R18.64] ;  /* 0x0000000e12127981 */ /* 0x000ea2000c1e1900 */
[----:B------:R-:W-:Y:S02]  /*1b00*/  MOV R29, UR10 ;  /* 0x0000000a001d7c02 */ /* 0x000fe40008000f00 */
[----:B------:R-:W-:Y:S01]  /*1b10*/  MOV R25, UR10 ;  /* 0x0000000a00197c02 */ /* 0x000fe20008000f00 */
[----:B0-----:R-:W-:-:S04]  /*1b20*/  IMAD.WIDE R14, R20, 0x4, R10 ;  /* 0x00000004140e7825 */ /* 0x001fc800078e020a */
[----:B------:R-:W-:-:S04]  /*1b30*/  IMAD.WIDE R12, R29, 0x4, R12 ;  /* 0x000000041d0c7825 */ /* 0x000fc800078e020c */
[----:B--2---:R-:W-:Y:S01]  /*1b40*/  FFMA R23, R27, -R18, R24 ;  /* 0x800000121b177223 */ /* 0x004fe20000000018 */
[----:B------:R-:W-:-:S04]  /*1b50*/  IMAD.WIDE R24, R25, 0x4, R30 ;  /* 0x0000000419187825 */ /* 0x000fc800078e021e */
[----:B------:R0:W-:Y:S04]  /*1b60*/  STG.E desc[UR14][R14.64], R23 ;  /* 0x000000170e007986 */ /* 0x0001e8000c10190e */
[----:B------:R1:W2:Y:S04]  /*1b70*/  LDG.E R12, desc[UR14][R12.64] ;  /* 0x0000000e0c0c7981 */ /* 0x0002a8000c1e1900 */
[----:B------:R-:W2:Y:S01]  /*1b80*/  LDG.E R24, desc[UR14][R24.64] ;  /* 0x0000000e18187981 */ /* 0x000ea2000c1e1900 */
[----:B------:R-:W-:Y:S02]  /*1b90*/  UIADD3 UR17, UPT, UPT, -UR18, URZ, URZ ;  /* 0x000000ff12117290 */ /* 0x000fe4000fffe1ff */
[----:B------:R-:W-:-:S04]  /*1ba0*/  UIADD3 UR11, UPT, UPT, UR11, 0x8, URZ ;  /* 0x000000080b0b7890 */ /* 0x000fc8000fffe0ff */
[----:B------:R-:W-:Y:S01]  /*1bb0*/  MOV R16, UR17 ;  /* 0x0000001100107c02 */ /* 0x000fe20008000f00 */
[----:B------:R-:W-:-:S03]  /*1bc0*/  UISETP.NE.AND UP0, UPT, UR11, URZ, UPT ;  /* 0x000000ff0b00728c */ /* 0x000fc6000bf05270 */
[----:B------:R-:W-:Y:S01]  /*1bd0*/  LEA R3, R16, R3, 0x3 ;  /* 0x0000000310037211 */ /* 0x000fe200078e18ff */
[----:B------:R-:W-:Y:S01]  /*1be0*/  IMAD.WIDE R16, R21, 0x4, R10 ;  /* 0x0000000415107825 */ /* 0x000fe200078e020a */
[----:B------:R-:W-:Y:S02]  /*1bf0*/  MOV R18, UR17 ;  /* 0x0000001100127c02 */ /* 0x000fe40008000f00 */
[----:B0-----:R-:W-:Y:S01]  /*1c00*/  MOV R15, UR17 ;  /* 0x00000011000f7c02 */ /* 0x001fe20008000f00 */
[----:B-1----:R-:W-:Y:S01]  /*1c10*/  IMAD.U32 R13, RZ, RZ, UR17 ;  /* 0x00000011ff0d7e24 */ /* 0x002fe2000f8e00ff */
[----:B------:R-:W-:Y:S02]  /*1c20*/  LEA R5, R18, R5, 0x3 ;  /* 0x0000000512057211 */ /* 0x000fe400078e18ff */
[----:B------:R-:W-:Y:S02]  /*1c30*/  LEA R2, R15, R2, 0x3 ;  /* 0x000000020f027211 */ /* 0x000fe400078e18ff */
[----:B------:R-:W-:-:S02]  /*1c40*/  LEA R4, R13, R4, 0x3 ;  /* 0x000000040d047211 */ /* 0x000fc400078e18ff */
[C---:B------:R-:W-:Y:S02]  /*1c50*/  LEA R22, R13.reuse, R22, 0x3 ;  /* 0x000000160d167211 */ /* 0x040fe400078e18ff */
[----:B------:R-:W-:Y:S01]  /*1c60*/  LEA R20, R13, R20, 0x3 ;  /* 0x000000140d147211 */ /* 0x000fe200078e18ff */
[----:B------:R-:W-:Y:S02]  /*1c70*/  UIADD3 UR16, UPT, UPT, UR16, -0x8, URZ ;  /* 0xfffffff810107890 */ /* 0x000fe4000fffe0ff */
[----:B------:R-:W-:Y:S02]  /*1c80*/  ULEA UR12, UR17, UR12, 0x3 ;  /* 0x0000000c110c7291 */ /* 0x000fe4000f8e18ff */
[----:B------:R-:W-:Y:S02]  /*1c90*/  ULEA UR10, UR17, UR10, 0x3 ;  /* 0x0000000a110a7291 */ /* 0x000fe4000f8e18ff */
[----:B------:R-:W-:Y:S02]  /*1ca0*/  ULEA UR9, UR17, UR9, 0x3 ;  /* 0x0000000911097291 */ /* 0x000fe4000f8e18ff */
[----:B------:R-:W-:-:S02]  /*1cb0*/  ULEA UR8, UR17, UR8, 0x3 ;  /* 0x0000000811087291 */ /* 0x000fc4000f8e18ff */
[----:B------:R-:W-:Y:S02]  /*1cc0*/  ULEA UR7, UR17, UR7, 0x3 ;  /* 0x0000000711077291 */ /* 0x000fe4000f8e18ff */
[----:B------:R-:W-:Y:S02]  /*1cd0*/  ULEA UR6, UR17, UR6, 0x3 ;  /* 0x0000000611067291 */ /* 0x000fe4000f8e18ff */
[----:B------:R-:W-:Y:S02]  /*1ce0*/  ULEA UR5, UR17, UR5, 0x3 ;  /* 0x0000000511057291 */ /* 0x000fe4000f8e18ff */
[----:B------:R-:W-:Y:S01]  /*1cf0*/  ULEA UR4, UR17, UR4, 0x3 ;  /* 0x0000000411047291 */ /* 0x000fe2000f8e18ff */
[----:B--2---:R-:W-:Y:S01]  /*1d00*/  FFMA R19, R23, -R12, R24 ;  /* 0x8000000c17137223 */ /* 0x004fe20000000018 */
[----:B------:R-:W-:-:S04]  /*1d10*/  MOV R12, UR17 ;  /* 0x00000011000c7c02 */ /* 0x000fc80008000f00 */
[----:B------:R0:W-:Y:S01]  /*1d20*/  STG.E desc[UR14][R16.64], R19 ;  /* 0x0000001310007986 */ /* 0x0001e2000c10190e */
[C---:B------:R-:W-:Y:S02]  /*1d30*/  LEA R7, R12.reuse, R7, 0x3 ;  /* 0x000000070c077211 */ /* 0x040fe400078e18ff */
[----:B------:R-:W-:Y:S02]  /*1d40*/  LEA R21, R12, R21, 0x3 ;  /* 0x000000150c157211 */ /* 0x000fe400078e18ff */
[----:B0-----:R-:W-:-:S05]  /*1d50*/  MOV R17, UR17 ;  /* 0x0000001100117c02 */ /* 0x001fca0008000f00 */
[----:B------:R-:W-:Y:S01]  /*1d60*/  IMAD R0, R17, 0x8, R0 ;  /* 0x0000000811007824 */ /* 0x000fe200078e0200 */
[----:B------:R-:W-:Y:S06]  /*1d70*/  BRA.U UP0, `(.L_x_30) ;  /* 0xfffffff900647547 */ /* 0x000fec000b83ffff */
[----:B------:R-:W-:-:S12]  /*1d80*/  UIADD3 UR4, UPT, UPT, UR16, -0x2, URZ ;  /* 0xfffffffe10047890 */ /* 0x000fd8000fffe0ff */
.L_x_29:
[----:B------:R-:W-:-:S06]  /*1d90*/  ULOP3.LUT UP0, UR5, UR13, 0x7, URZ, 0xc0, !UPT ;  /* 0x000000070d057892 */ /* 0x000fcc000f80c0ff */
[----:B------:R-:W-:-:S13]  /*1da0*/  PLOP3.LUT P0, PT, PT, PT, UP0, 0x80, 0x8 ;  /* 0x000000000008781c */ /* 0x000fda0003f0f008 */
[----:B------:R-:W-:Y:S05]  /*1db0*/  @!P0 EXIT ;  /* 0x000000000000894d */ /* 0x000fea0003800000 */
[----:B0-----:R-:W0:Y:S01]  /*1dc0*/  LDC.64 R2, c[0x0][0x390] ;  /* 0x0000e400ff027b82 */ /* 0x001e220000000a00 */
[----:B------:R-:W-:Y:S02]  /*1dd0*/  UISETP.GE.U32.AND UP0, UPT, UR5, 0x4, UPT ;  /* 0x000000040500788c */ /* 0x000fe4000bf06070 */
[----:B------:R-:W-:Y:S01]  /*1de0*/  ULOP3.LUT UR6, UR13, 0x3, URZ, 0xc0, !UPT ;  /* 0x000000030d067892 */ /* 0x000fe2000f8ec0ff */
[----:B0-----:R-:W-:-:S06]  /*1df0*/  IMAD.WIDE R2, R6, 0x4, R2 ;  /* 0x0000000406027825 */ /* 0x001fcc00078e0202 */
[----:B------:R-:W-:Y:S05]  /*1e00*/  BRA.U !UP0, `(.L_x_31) ;  /* 0x0000000108ac7547 */ /* 0x000fea000b800000 */
[----:B------:R-:W-:-:S06]  /*1e10*/  UIMAD UR5, UR4, UR18, URZ ;  /* 0x00000012040572a4 */ /* 0x000fcc000f8e02ff */
[----:B------:R-:W-:Y:S02]  /*1e20*/  IADD3 R15, PT, PT, R6, UR5, RZ ;  /* 0x00000005060f7c10 */ /* 0x000fe4000fffe0ff */
[----:B------:R-:W-:Y:S02]  /*1e30*/  MOV R9, UR5 ;  /* 0x0000000500097c02 */ /* 0x000fe40008000f00 */
[----:B------:R-:W-:-:S03]  /*1e40*/  IADD3 R13, PT, PT, R15, UR18, RZ ;  /* 0x000000120f0d7c10 */ /* 0x000fc6000fffe0ff */
[----:B------:R-:W-:-:S04]  /*1e50*/  IMAD.WIDE R4, R9, 0x4, R30 ;  /* 0x0000000409047825 */ /* 0x000fc800078e021e */
[----:B------:R-:W-:Y:S02]  /*1e60*/  IMAD.WIDE R8, R9, 0x4, R2 ;  /* 0x0000000409087825 */ /* 0x000fe400078e0202 */
[----:B------:R-:W2:Y:S02]  /*1e70*/  LDG.E R4, desc[UR14][R4.64] ;  /* 0x0000000e04047981 */ /* 0x000ea4000c1e1900 */
[----:B------:R-:W-:Y:S02]  /*1e80*/  IMAD.WIDE R12, R13, 0x4, R10 ;  /* 0x000000040d0c7825 */ /* 0x000fe400078e020a */
[----:B------:R-:W2:Y:S04]  /*1e90*/  LDG.E R9, desc[UR14][R8.64] ;  /* 0x0000000e08097981 */ /* 0x000ea8000c1e1900 */
[----:B------:R-:W2:Y:S01]  /*1ea0*/  LDG.E R12, desc[UR14][R12.64] ;  /* 0x0000000e0c0c7981 */ /* 0x000ea2000c1e1900 */
[----:B------:R-:W-:-:S02]  /*1eb0*/  UIADD3 UR5, UPT, UPT, UR5, UR18, URZ ;  /* 0x0000001205057290 */ /* 0x000fc4000fffe0ff */
[----:B------:R-:W-:-:S04]  /*1ec0*/  IADD3 R21, PT, PT, RZ, -UR18, RZ ;  /* 0x80000012ff157c10 */ /* 0x000fc8000fffe0ff */
[----:B------:R-:W-:Y:S01]  /*1ed0*/  LEA R21, R21, UR5, 0x1 ;  /* 0x0000000515157c11 */ /* 0x000fe2000f8e08ff */
[----:B------:R-:W-:-:S04]  /*1ee0*/  IMAD.WIDE R14, R15, 0x4, R10 ;  /* 0x000000040f0e7825 */ /* 0x000fc800078e020a */
[----:B------:R-:W-:-:S04]  /*1ef0*/  IMAD.WIDE R16, R21, 0x4, R30 ;  /* 0x0000000415107825 */ /* 0x000fc800078e021e */
[----:B------:R-:W-:-:S04]  /*1f00*/  IMAD.WIDE R18, R21, 0x4, R2 ;  /* 0x0000000415127825 */ /* 0x000fc800078e0202 */
[----:B--2---:R-:W-:-:S05]  /*1f10*/  FFMA R7, -R9, R12, R4 ;  /* 0x0000000c09077223 */ /* 0x004fca0000000104 */
[----:B------:R0:W-:Y:S04]  /*1f20*/  STG.E desc[UR14][R14.64], R7 ;  /* 0x000000070e007986 */ /* 0x0001e8000c10190e */
[----:B------:R-:W2:Y:S04]  /*1f30*/  LDG.E R16, desc[UR14][R16.64] ;  /* 0x0000000e10107981 */ /* 0x000ea8000c1e1900 */
[----:B------:R-:W2:Y:S01]  /*1f40*/  LDG.E R18, desc[UR14][R18.64] ;  /* 0x0000000e12127981 */ /* 0x000ea2000c1e1900 */
[----:B------:R-:W-:Y:S02]  /*1f50*/  IADD3 R5, PT, PT, R6, R21, RZ ;  /* 0x0000001506057210 */ /* 0x000fe40007ffe0ff */
[----:B------:R-:W-:-:S03]  /*1f60*/  IADD3 R23, PT, PT, R21, -UR18, RZ ;  /* 0x8000001215177c10 */ /* 0x000fc6000fffe0ff */
[----:B------:R-:W-:-:S04]  /*1f70*/  IMAD.WIDE R4, R5, 0x4, R10 ;  /* 0x0000000405047825 */ /* 0x000fc800078e020a */
[----:B------:R-:W-:-:S04]  /*1f80*/  IMAD.WIDE R8, R23, 0x4, R30 ;  /* 0x0000000417087825 */ /* 0x000fc800078e021e */
[----:B------:R-:W-:-:S04]  /*1f90*/  IMAD.WIDE R12, R23, 0x4, R2 ;  /* 0x00000004170c7825 */ /* 0x000fc800078e0202 */
[----:B--2---:R-:W-:-:S05]  /*1fa0*/  FFMA R21, R7, -R18, R16 ;  /* 0x8000001207157223 */ /* 0x004fca0000000010 */
[----:B------:R1:W-:Y:S04]  /*1fb0*/  STG.E desc[UR14][R4.64], R21 ;  /* 0x0000001504007986 */ /* 0x0003e8000c10190e */
[----:B------:R-:W2:Y:S04]  /*1fc0*/  LDG.E R8, desc[UR14][R8.64] ;  /* 0x0000000e08087981 */ /* 0x000ea8000c1e1900 */
[----:B------:R-:W2:Y:S01]  /*1fd0*/  LDG.E R12, desc[UR14][R12.64] ;  /* 0x0000000e0c0c7981 */ /* 0x000ea2000c1e1900 */
[----:B0-----:R-:W-:Y:S02]  /*1fe0*/  IADD3 R15, PT, PT, R6, R23, RZ ;  /* 0x00000017060f7210 */ /* 0x001fe40007ffe0ff */
        /* <DEDUP_REMOVED lines=8> */
[----:B-1----:R-:W-:-:S05]  /*2070*/  IADD3 R5, PT, PT, R6, R23, RZ ;  /* 0x0000001706057210 */ /* 0x002fca0007ffe0ff */
[----:B------:R-:W-:Y:S01]  /*2080*/  IMAD.WIDE R4, R5, 0x4, R10 ;  /* 0x0000000405047825 */ /* 0x000fe200078e020a */
[----:B------:R-:W-:-:S03]  /*2090*/  UIADD3 UR4, UPT, UPT, UR4, -0x4, URZ ;  /* 0xfffffffc04047890 */ /* 0x000fc6000fffe0ff */
[----:B--2---:R-:W-:-:S05]  /*20a0*/  FFMA R9, R7, -R18, R16 ;  /* 0x8000001207097223 */ /* 0x004fca0000000010 */
[----:B------:R0:W-:Y:S04]  /*20b0*/  STG.E desc[UR14][R4.64], R9 ;  /* 0x0000000904007986 */ /* 0x0001e8000c10190e */
.L_x_31:
[----:B------:R-:W-:-:S13]  /*20c0*/  ISETP.NE.AND P0, PT, RZ, UR6, PT ;  /* 0x00000006ff007c0c */ /* 0x000fda000bf05270 */
[----:B------:R-:W-:Y:S05]  /*20d0*/  @!P0 EXIT ;  /* 0x000000000000894d */ /* 0x000fea0003800000 */
[----:B------:R-:W-:-:S09]  /*20e0*/  UISETP.NE.AND UP0, UPT, UR6, 0x1, UPT ;  /* 0x000000010600788c */ /* 0x000fd2000bf05270 */
[----:B------:R-:W-:Y:S05]  /*20f0*/  BRA.U !UP0, `(.L_x_32) ;  /* 0x0000000108647547 */ /* 0x000fea000b800000 */
[----:B------:R-:W-:-:S06]  /*2100*/  UIMAD UR5, UR4, UR18, URZ ;  /* 0x00000012040572a4 */ /* 0x000fcc000f8e02ff */
[----:B0-----:R-:W-:Y:S01]  /*2110*/  IADD3 R15, PT, PT, R6, UR5, RZ ;  /* 0x00000005060f7c10 */ /* 0x001fe2000fffe0ff */
[----:B------:R-:W-:-:S03]  /*2120*/  IMAD.U32 R9, RZ, RZ, UR5 ;  /* 0x00000005ff097e24 */ /* 0x000fc6000f8e00ff */
[----:B------:R-:W-:Y:S01]  /*2130*/  IADD3 R13, PT, PT, R15, UR18, RZ ;  /* 0x000000120f0d7c10 */ /* 0x000fe2000fffe0ff */
        /* <DEDUP_REMOVED lines=16> */
[----:B------:R-:W-:-:S05]  /*2240*/  IADD3 R5, PT, PT, R6, R21, RZ ;  /* 0x0000001506057210 */ /* 0x000fca0007ffe0ff */
[----:B------:R-:W-:Y:S01]  /*2250*/  IMAD.WIDE R4, R5, 0x4, R10 ;  /* 0x0000000405047825 */ /* 0x000fe200078e020a */
[----:B------:R-:W-:-:S03]  /*2260*/  UIADD3 UR4, UPT, UPT, UR4, -0x2, URZ ;  /* 0xfffffffe04047890 */ /* 0x000fc6000fffe0ff */
[----:B--2---:R-:W-:-:S05]  /*2270*/  FFMA R9, R7, -R18, R16 ;  /* 0x8000001207097223 */ /* 0x004fca0000000010 */
[----:B------:R1:W-:Y:S04]  /*2280*/  STG.E desc[UR14][R4.64], R9 ;  /* 0x0000000904007986 */ /* 0x0003e8000c10190e */
.L_x_32:
[----:B------:R-:W-:-:S04]  /*2290*/  ULOP3.LUT UR13, UR13, 0x1, URZ, 0xc0, !UPT ;  /* 0x000000010d0d7892 */ /* 0x000fc8000f8ec0ff */
[----:B------:R-:W-:-:S06]  /*22a0*/  UISETP.NE.U32.AND UP0, UPT, UR13, 0x1, UPT ;  /* 0x000000010d00788c */ /* 0x000fcc000bf05070 */
[----:B------:R-:W-:-:S13]  /*22b0*/  PLOP3.LUT P0, PT, PT, PT, UP0, 0x80, 0x8 ;  /* 0x000000000008781c */ /* 0x000fda0003f0f008 */
[----:B------:R-:W-:Y:S05]  /*22c0*/  @P0 EXIT ;  /* 0x000000000000094d */ /* 0x000fea0003800000 */
[----:B------:R-:W-:-:S06]  /*22d0*/  UIMAD UR4, UR4, UR18, URZ ;  /* 0x00000012040472a4 */ /* 0x000fcc000f8e02ff */
[----:B01----:R-:W-:Y:S02]  /*22e0*/  IADD3 R7, PT, PT, R6, UR4, RZ ;  /* 0x0000000406077c10 */ /* 0x003fe4000fffe0ff */
[----:B------:R-:W-:Y:S02]  /*22f0*/  MOV R9, UR4 ;  /* 0x0000000400097c02 */ /* 0x000fe40008000f00 */
[----:B------:R-:W-:Y:S02]  /*2300*/  MOV R13, UR4 ;  /* 0x00000004000d7c02 */ /* 0x000fe40008000f00 */
[----:B------:R-:W-:Y:S01]  /*2310*/  IADD3 R5, PT, PT, R7, UR18, RZ ;  /* 0x0000001207057c10 */ /* 0x000fe2000fffe0ff */
[----:B------:R-:W-:-:S04]  /*2320*/  IMAD.WIDE R30, R9, 0x4, R30 ;  /* 0x00000004091e7825 */ /* 0x000fc800078e021e */
[----:B------:R-:W-:Y:S02]  /*2330*/  IMAD.WIDE R2, R13, 0x4, R2 ;  /* 0x000000040d027825 */ /* 0x000fe400078e0202 */
[----:B------:R-:W2:Y:S02]  /*2340*/  LDG.E R30, desc[UR14][R30.64] ;  /* 0x0000000e1e1e7981 */ /* 0x000ea4000c1e1900 */
[--C-:B------:R-:W-:Y:S02]  /*2350*/  IMAD.WIDE R4, R5, 0x4, R10.reuse ;  /* 0x0000000405047825 */ /* 0x100fe400078e020a */
[----:B------:R-:W2:Y:S04]  /*2360*/  LDG.E R3, desc[UR14][R2.64] ;  /* 0x0000000e02037981 */ /* 0x000ea8000c1e1900 */
[----:B------:R-:W2:Y:S01]  /*2370*/  LDG.E R4, desc[UR14][R4.64] ;  /* 0x0000000e04047981 */ /* 0x000ea2000c1e1900 */
[----:B------:R-:W-:-:S04]  /*2380*/  IMAD.WIDE R10, R7, 0x4, R10 ;  /* 0x00000004070a7825 */ /* 0x000fc800078e020a */
[----:B--2---:R-:W-:-:S05]  /*2390*/  FFMA R7, -R3, R4, R30 ;  /* 0x0000000403077223 */ /* 0x004fca000000011e */
[----:B------:R-:W-:Y:S01]  /*23a0*/  STG.E desc[UR14][R10.64], R7 ;  /* 0x000000070a007986 */ /* 0x000fe2000c10190e */
[----:B------:R-:W-:Y:S05]  /*23b0*/  EXIT ;  /* 0x000000000000794d */ /* 0x000fea0003800000 */
        .weak           $__internal_0_$__cuda_sm20_rcp_rn_f32_slowpath
        .type           $__internal_0_$__cuda_sm20_rcp_rn_f32_slowpath,@function
        .size           $__internal_0_$__cuda_sm20_rcp_rn_f32_slowpath,($__internal_1_$__cuda_sm3x_div_rn_noftz_f32_slowpath - $__internal_0_$__cuda_sm20_rcp_rn_f32_slowpath)
$__internal_0_$__cuda_sm20_rcp_rn_f32_slowpath:
[----:B------:R-:W-:Y:S01]  /*23c0*/  SHF.L.U32 R27, R0, 0x1, RZ ;  /* 0x00000001001b7819 */ /* 0x000fe200000006ff */
[----:B------:R-:W-:Y:S03]  /*23d0*/  BSSY.RECONVERGENT B1, `(.L_x_33) ;  /* 0x0000030000017945 */ /* 0x000fe60003800200 */
[----:B------:R-:W-:-:S04]  /*23e0*/  SHF.R.U32.HI R27, RZ, 0x18, R27 ;  /* 0x00000018ff1b7819 */ /* 0x000fc8000001161b */
[----:B------:R-:W-:-:S13]  /*23f0*/  ISETP.NE.U32.AND P0, PT, R27, RZ, PT ;  /* 0x000000ff1b00720c */ /* 0x000fda0003f05070 */
[----:B------:R-:W-:Y:S05]  /*2400*/  @P0 BRA `(.L_x_34) ;  /* 0x0000000000280947 */ /* 0x000fea0003800000 */
[----:B------:R-:W-:-:S04]  /*2410*/  SHF.L.U32 R24, R0, 0x1, RZ ;  /* 0x0000000100187819 */ /* 0x000fc800000006ff */
[----:B------:R-:W-:-:S13]  /*2420*/  ISETP.NE.AND P0, PT, R24, RZ, PT ;  /* 0x000000ff1800720c */ /* 0x000fda0003f05270 */
[----:B------:R-:W-:Y:S02]  /*2430*/  @P0 FFMA R25, R0, 1.84467440737095516160e+19, RZ ;  /* 0x5f80000000190823 */ /* 0x000fe400000000ff */
[----:B------:R-:W-:Y:S08]  /*2440*/  @!P0 MUFU.RCP R0, R0 ;  /* 0x0000000000008308 */ /* 0x000ff00000001000 */
[----:B------:R-:W0:Y:S02]  /*2450*/  @P0 MUFU.RCP R24, R25 ;  /* 0x0000001900180308 */ /* 0x000e240000001000 */
[----:B0-----:R-:W-:-:S04]  /*2460*/  @P0 FFMA R25, R25, R24, -1 ;  /* 0xbf80000019190423 */ /* 0x001fc80000000018 */
[----:B------:R-:W-:-:S04]  /*2470*/  @P0 FADD.FTZ R25, -R25, -RZ ;  /* 0x800000ff19190221 */ /* 0x000fc80000010100 */
[----:B------:R-:W-:-:S04]  /*2480*/  @P0 FFMA R25, R24, R25, R24 ;  /* 0x0000001918190223 */ /* 0x000fc80000000018 */
[----:B------:R-:W-:Y:S01]  /*2490*/  @P0 FFMA R0, R25, 1.84467440737095516160e+19, RZ ;  /* 0x5f80000019000823 */ /* 0x000fe200000000ff */
[----:B------:R-:W-:Y:S06]  /*24a0*/  BRA `(.L_x_35) ;  /* 0x0000000000887947 */ /* 0x000fec0003800000 */
.L_x_34:
[----:B------:R-:W-:-:S04]  /*24b0*/  IADD3 R24, PT, PT, R27, -0xfd, RZ ;  /* 0xffffff031b187810 */ /* 0x000fc80007ffe0ff */
[----:B------:R-:W-:-:S13]  /*24c0*/  ISETP.GT.U32.AND P0, PT, R24, 0x1, PT ;  /* 0x000000011800780c */ /* 0x000fda0003f04070 */
[----:B------:R-:W-:Y:S05]  /*24d0*/  @P0 BRA `(.L_x_36) ;  /* 0x0000000000780947 */ /* 0x000fea0003800000 */
[----:B------:R-:W-:Y:S02]  /*24e0*/  LOP3.LUT R26, R0, 0x7fffff, RZ, 0xc0, !PT ;  /* 0x007fffff001a7812 */ /* 0x000fe400078ec0ff */
[----:B------:R-:W-:Y:S02]  /*24f0*/  IADD3 R27, PT, PT, R27, -0xfc, RZ ;  /* 0xffffff041b1b7810 */ /* 0x000fe40007ffe0ff */
[----:B------:R-:W-:-:S04]  /*2500*/  LOP3.LUT R26, R26, 0x3f800000, RZ, 0xfc, !PT ;  /* 0x3f8000001a1a7812 */ /* 0x000fc800078efcff */
[----:B------:R-:W0:Y:S02]  /*2510*/  MUFU.RCP R25, R26 ;  /* 0x0000001a00197308 */ /* 0x000e240000001000 */
[----:B0-----:R-:W-:-:S04]  /*2520*/  FFMA R26, R26, R25, -1 ;  /* 0xbf8000001a1a7423 */ /* 0x001fc80000000019 */
[----:B------:R-:W-:-:S04]  /*2530*/  FADD.FTZ R26, -R26, -RZ ;  /* 0x800000ff1a1a7221 */ /* 0x000fc80000010100 */
[CCC-:B------:R-:W-:Y:S01]  /*2540*/  FFMA.RM R28, R25.reuse, R26.reuse, R25.reuse ;  /* 0x0000001a191c7223 */ /* 0x1c0fe20000004019 */
[----:B------:R-:W-:Y:S01]  /*2550*/  FFMA.RP R25, R25, R26, R25 ;  /* 0x0000001a19197223 */ /* 0x000fe20000008019 */
[----:B------:R-:W-:-:S04]  /*2560*/  IMAD.MOV.U32 R26, RZ, RZ, 0x3 ;  /* 0x00000003ff1a7424 */ /* 0x000fc800078e00ff */
[C---:B------:R-:W-:Y:S02]  /*2570*/  FSETP.NEU.FTZ.AND P0, PT, R28.reuse, R25, PT ;  /* 0x000000191c00720b */ /* 0x040fe40003f1d000 */
[----:B------:R-:W-:Y:S02]  /*2580*/  LOP3.LUT R25, R28, 0x7fffff, RZ, 0xc0, !PT ;  /* 0x007fffff1c197812 */ /* 0x000fe400078ec0ff */
[----:B------:R-:W-:Y:S02]  /*2590*/  SHF.L.U32 R26, R26, R24, RZ ;  /* 0x000000181a1a7219 */ /* 0x000fe400000006ff */
[----:B------:R-:W-:Y:S02]  /*25a0*/  LOP3.LUT R25, R25, 0x800000, RZ, 0xfc, !PT ;  /* 0x0080000019197812 */ /* 0x000fe400078efcff */
[----:B------:R-:W-:Y:S02]  /*25b0*/  SEL R28, RZ, 0xffffffff, !P0 ;  /* 0xffffffffff1c7807 */ /* 0x000fe40004000000 */
[----:B------:R-:W-:-:S02]  /*25c0*/  LOP3.LUT R26, R26, R25, RZ, 0xc0, !PT ;  /* 0x000000191a1a7212 */ /* 0x000fc400078ec0ff */
[----:B------:R-:W-:Y:S02]  /*25d0*/  IADD3 R28, PT, PT, -R28, RZ, RZ ;  /* 0x000000ff1c1c7210 */ /* 0x000fe40007ffe1ff */
[-C--:B------:R-:W-:Y:S02]  /*25e0*/  SHF.R.U32.HI R26, RZ, R24.reuse, R26 ;  /* 0x00000018ff1a7219 */ /* 0x080fe4000001161a */
[--C-:B------:R-:W-:Y:S02]  /*25f0*/  LOP3.LUT P1, RZ, R28, R24, R25.reuse, 0xf8, !PT ;  /* 0x000000181cff7212 */ /* 0x100fe4000782f819 */
[C---:B------:R-:W-:Y:S02]  /*2600*/  LOP3.LUT P0, RZ, R26.reuse, 0x1, RZ, 0xc0, !PT ;  /* 0x000000011aff7812 */ /* 0x040fe4000780c0ff */
[----:B------:R-:W-:Y:S02]  /*2610*/  LOP3.LUT P2, RZ, R26, 0x2, RZ, 0xc0, !PT ;  /* 0x000000021aff7812 */ /* 0x000fe4000784c0ff */
[----:B------:R-:W-:-:S02]  /*2620*/  SHF.R.U32.HI R27, RZ, R27, R25 ;  /* 0x0000001bff1b7219 */ /* 0x000fc40000011619 */
[----:B------:R-:W-:Y:S02]  /*2630*/  PLOP3.LUT P0, PT, P0, P1, P2, 0xe0, 0x0 ;  /* 0x000000000000781c */ /* 0x000fe40000703c20 */
[----:B------:R-:W-:Y:S02]  /*2640*/  LOP3.LUT P1, RZ, R0, 0x7fffff, RZ, 0xc0, !PT ;  /* 0x007fffff00ff7812 */ /* 0x000fe4000782c0ff */
[----:B------:R-:W-:-:S04]  /*2650*/  SEL R24, RZ, 0x1, !P0 ;  /* 0x00000001ff187807 */ /* 0x000fc80004000000 */
[----:B------:R-:W-:-:S04]  /*2660*/  IADD3 R24, PT, PT, -R24, RZ, RZ ;  /* 0x000000ff18187210 */ /* 0x000fc80007ffe1ff */
[----:B------:R-:W-:-:S13]  /*2670*/  ISETP.GE.AND P0, PT, R24, RZ, PT ;  /* 0x000000ff1800720c */ /* 0x000fda0003f06270 */
[----:B------:R-:W-:-:S04]  /*2680*/  @!P0 IADD3 R27, PT, PT, R27, 0x1, RZ ;  /* 0x000000011b1b8810 */ /* 0x000fc80007ffe0ff */
[----:B------:R-:W-:-:S04]  /*2690*/  @!P1 SHF.L.U32 R27, R27, 0x1, RZ ;  /* 0x000000011b1b9819 */ /* 0x000fc800000006ff */
[----:B------:R-:W-:Y:S01]  /*26a0*/  LOP3.LUT R0, R27, 0x80000000, R0, 0xf8, !PT ;  /* 0x800000001b007812 */ /* 0x000fe200078ef800 */
[----:B------:R-:W-:Y:S06]  /*26b0*/  BRA `(.L_x_35) ;  /* 0x0000000000047947 */ /* 0x000fec0003800000 */
.L_x_36:
[----:B------:R-:W0:Y:S02]  /*26c0*/  MUFU.RCP R0, R0 ;  /* 0x0000000000007308 */ /* 0x000e240000001000 */
.L_x_35:
[----:B------:R-:W-:Y:S05]  /*26d0*/  BSYNC.RECONVERGENT B1 ;  /* 0x0000000000017941 */ /* 0x000fea0003800200 */
.L_x_33:
[----:B------:R-:W-:Y:S01]  /*26e0*/  HFMA2 R25, -RZ, RZ, 0, 0 ;  /* 0x00000000ff197431 */ /* 0x000fe200000001ff */
[----:B------:R-:W-:-:S04]  /*26f0*/  MOV R24, R7 ;  /* 0x0000000700187202 */ /* 0x000fc80000000f00 */
[----:B0-----:R-:W-:Y:S05]  /*2700*/  RET.REL.NODEC R24 `(_ZN8CRWCRGPU10TDMAColumnEPfS0_S0_S0_S0_4int2) ;  /* 0xffffffd8183c7950 */ /* 0x001fea0003c3ffff */
        .weak           $__internal_1_$__cuda_sm3x_div_rn_noftz_f32_slowpath
        .type           $__internal_1_$__cuda_sm3x_div_rn_noftz_f32_slowpath,@function
        .size           $__internal_1_$__cuda_sm3x_div_rn_noftz_f32_slowpath,(.L_x_120 - $__internal_1_$__cuda_sm3x_div_rn_noftz_f32_slowpath)
$__internal_1_$__cuda_sm3x_div_rn_noftz_f32_slowpath:
[----:B------:R-:W-:Y:S01]  /*2710*/  SHF.R.U32.HI R11, RZ, 0x17, R3 ;  /* 0x00000017ff0b7819 */ /* 0x000fe20000011603 */
[----:B------:R-:W-:Y:S01]  /*2720*/  BSSY.RECONVERGENT B1, `(.L_x_37) ;  /* 0x0000062000017945 */ /* 0x000fe20003800200 */
[----:B------:R-:W-:Y:S02]  /*2730*/  SHF.R.U32.HI R7, RZ, 0x17, R0 ;  /* 0x00000017ff077819 */ /* 0x000fe40000011600 */
[----:B------:R-:W-:Y:S02]  /*2740*/  LOP3.LUT R11, R11, 0xff, RZ, 0xc0, !PT ;  /* 0x000000ff0b0b7812 */ /* 0x000fe400078ec0ff */
[----:B------:R-:W-:Y:S02]  /*2750*/  LOP3.LUT R14, R7, 0xff, RZ, 0xc0, !PT ;  /* 0x000000ff070e7812 */ /* 0x000fe400078ec0ff */
[----:B------:R-:W-:Y:S02]  /*2760*/  IADD3 R13, PT, PT, R11, -0x1, RZ ;  /* 0xffffffff0b0d7810 */ /* 0x000fe40007ffe0ff */
[----:B------:R-:W-:-:S02]  /*2770*/  IADD3 R12, PT, PT, R14, -0x1, RZ ;  /* 0xffffffff0e0c7810 */ /* 0x000fc40007ffe0ff */
[----:B------:R-:W-:-:S04]  /*2780*/  ISETP.GT.U32.AND P0, PT, R13, 0xfd, PT ;  /* 0x000000fd0d00780c */ /* 0x000fc80003f04070 */
[----:B------:R-:W-:-:S13]  /*2790*/  ISETP.GT.U32.OR P0, PT, R12, 0xfd, P0 ;  /* 0x000000fd0c00780c */ /* 0x000fda0000704470 */
[----:B------:R-:W-:Y:S01]  /*27a0*/  @!P0 MOV R7, RZ ;  /* 0x000000ff00078202 */ /* 0x000fe20000000f00 */
[----:B------:R-:W-:Y:S06]  /*27b0*/  @!P0 BRA `(.L_x_38) ;  /* 0x00000000005c8947 */ /* 0x000fec0003800000 */
[----:B------:R-:W-:Y:S02]  /*27c0*/  FSETP.GTU.FTZ.AND P0, PT, |R0|, +INF , PT ;  /* 0x7f8000000000780b */ /* 0x000fe40003f1c200 */
[----:B------:R-:W-:-:S04]  /*27d0*/  FSETP.GTU.FTZ.AND P1, PT, |R3|, +INF , PT ;  /* 0x7f8000000300780b */ /* 0x000fc80003f3c200 */
[----:B------:R-:W-:-:S13]  /*27e0*/  PLOP3.LUT P0, PT, P0, P1, PT, 0xf8, 0x8f ;  /* 0x00000000008f781c */ /* 0x000fda0000703f70 */
[----:B------:R-:W-:Y:S05]  /*27f0*/  @P0 BRA `(.L_x_39) ;  /* 0x00000004004c0947 */ /* 0x000fea0003800000 */
[----:B------:R-:W-:-:S13]  /*2800*/  LOP3.LUT P0, RZ, R3, 0x7fffffff, R0, 0xc8, !PT ;  /* 0x7fffffff03ff7812 */ /* 0x000fda000780c800 */
[----:B------:R-:W-:Y:S05]  /*2810*/  @!P0 BRA `(.L_x_40) ;  /* 0x00000004003c8947 */ /* 0x000fea0003800000 */
[C---:B------:R-:W-:Y:S02]  /*2820*/  FSETP.NEU.FTZ.AND P2, PT, |R0|.reuse, +INF , PT ;  /* 0x7f8000000000780b */ /* 0x040fe40003f5d200 */
[----:B------:R-:W-:Y:S02]  /*2830*/  FSETP.NEU.FTZ.AND P1, PT, |R3|, +INF , PT ;  /* 0x7f8000000300780b */ /* 0x000fe40003f3d200 */
[----:B------:R-:W-:-:S11]  /*2840*/  FSETP.NEU.FTZ.AND P0, PT, |R0|, +INF , PT ;  /* 0x7f8000000000780b */ /* 0x000fd60003f1d200 */
[----:B------:R-:W-:Y:S05]  /*2850*/  @!P1 BRA !P2, `(.L_x_40) ;  /* 0x00000004002c9947 */ /* 0x000fea0005000000 */
[----:B------:R-:W-:-:S04]  /*2860*/  LOP3.LUT P2, RZ, R0, 0x7fffffff, RZ, 0xc0, !PT ;  /* 0x7fffffff00ff7812 */ /* 0x000fc8000784c0ff */
[----:B------:R-:W-:-:S13]  /*2870*/  PLOP3.LUT P1, PT, P1, P2, PT, 0x2f, 0xf2 ;  /* 0x0000000000f2781c */ /* 0x000fda0000f24577 */
[----:B------:R-:W-:Y:S05]  /*2880*/  @P1 BRA `(.L_x_41) ;  /* 0x0000000400181947 */ /* 0x000fea0003800000 */
[----:B------:R-:W-:-:S04]  /*2890*/  LOP3.LUT P1, RZ, R3, 0x7fffffff, RZ, 0xc0, !PT ;  /* 0x7fffffff03ff7812 */ /* 0x000fc8000782c0ff */
[----:B------:R-:W-:-:S13]  /*28a0*/  PLOP3.LUT P0, PT, P0, P1, PT, 0x2f, 0xf2 ;  /* 0x0000000000f2781c */ /* 0x000fda0000702577 */
[----:B------:R-:W-:Y:S05]  /*28b0*/  @P0 BRA `(.L_x_42) ;  /* 0x0000000400000947 */ /* 0x000fea0003800000 */
[----:B------:R-:W-:Y:S02]  /*28c0*/  ISETP.GE.AND P0, PT, R12, RZ, PT ;  /* 0x000000ff0c00720c */ /* 0x000fe40003f06270 */
[----:B------:R-:W-:-:S11]  /*28d0*/  ISETP.GE.AND P1, PT, R13, RZ, PT ;  /* 0x000000ff0d00720c */ /* 0x000fd60003f26270 */
[----:B------:R-:W-:Y:S01]  /*28e0*/  @P0 MOV R7, RZ ;  /* 0x000000ff00070202 */ /* 0x000fe20000000f00 */
[----:B------:R-:W-:Y:S02]  /*28f0*/  @!P0 IMAD.MOV.U32 R7, RZ, RZ, -0x40 ;  /* 0xffffffc0ff078424 */ /* 0x000fe400078e00ff */
[----:B------:R-:W-:Y:S01]  /*2900*/  @!P0 FFMA R0, R0, 1.84467440737095516160e+19, RZ ;  /* 0x5f80000000008823 */ /* 0x000fe200000000ff */
[----:B------:R-:W-:Y:S02]  /*2910*/  @!P1 FFMA R3, R3, 1.84467440737095516160e+19, RZ ;  /* 0x5f80000003039823 */ /* 0x000fe400000000ff */
[----:B------:R-:W-:-:S07]  /*2920*/  @!P1 IADD3 R7, PT, PT, R7, 0x40, RZ ;  /* 0x0000004007079810 */ /* 0x000fce0007ffe0ff */
.L_x_38:
[----:B------:R-:W-:Y:S01]  /*2930*/  LEA R12, R11, 0xc0800000, 0x17 ;  /* 0xc08000000b0c7811 */ /* 0x000fe200078eb8ff */
[----:B------:R-:W-:Y:S03]  /*2940*/  BSSY.RECONVERGENT B2, `(.L_x_43) ;  /* 0x0000036000027945 */ /* 0x000fe60003800200 */
[----:B------:R-:W-:Y:S02]  /*2950*/  IADD3 R12, PT, PT, -R12, R3, RZ ;  /* 0x000000030c0c7210 */ /* 0x000fe40007ffe1ff */
[----:B------:R-:W-:Y:S02]  /*2960*/  IADD3 R3, PT, PT, R14, -0x7f, RZ ;  /* 0xffffff810e037810 */ /* 0x000fe40007ffe0ff */
[----:B------:R0:W1:Y:S01]  /*2970*/  MUFU.RCP R13, R12 ;  /* 0x0000000c000d7308 */ /* 0x0000620000001000 */
[----:B------:R-:W-:Y:S02]  /*2980*/  FADD.FTZ R15, -R12, -RZ ;  /* 0x800000ff0c0f7221 */ /* 0x000fe40000010100 */
[C---:B------:R-:W-:Y:S01]  /*2990*/  IMAD R0, R3.reuse, -0x800000, R0 ;  /* 0xff80000003007824 */ /* 0x040fe200078e0200 */
[----:B0-----:R-:W-:-:S04]  /*29a0*/  IADD3 R12, PT, PT, R3, 0x7f, -R11 ;  /* 0x0000007f030c7810 */ /* 0x001fc80007ffe80b */
[----:B------:R-:W-:Y:S01]  /*29b0*/  IADD3 R12, PT, PT, R12, R7, RZ ;  /* 0x000000070c0c7210 */ /* 0x000fe20007ffe0ff */
[----:B-1----:R-:W-:-:S04]  /*29c0*/  FFMA R14, R13, R15, 1 ;  /* 0x3f8000000d0e7423 */ /* 0x002fc8000000000f */
[----:B------:R-:W-:-:S04]  /*29d0*/  FFMA R16, R13, R14, R13 ;  /* 0x0000000e0d107223 */ /* 0x000fc8000000000d */
[----:B------:R-:W-:-:S04]  /*29e0*/  FFMA R13, R0, R16, RZ ;  /* 0x00000010000d7223 */ /* 0x000fc800000000ff */
[----:B------:R-:W-:-:S04]  /*29f0*/  FFMA R14, R15, R13, R0 ;  /* 0x0000000d0f0e7223 */ /* 0x000fc80000000000 */
[----:B------:R-:W-:-:S04]  /*2a00*/  FFMA R13, R16, R14, R13 ;  /* 0x0000000e100d7223 */ /* 0x000fc8000000000d */
[----:B------:R-:W-:-:S04]  /*2a10*/  FFMA R14, R15, R13, R0 ;  /* 0x0000000d0f0e7223 */ /* 0x000fc80000000000 */
[----:B------:R-:W-:-:S05]  /*2a20*/  FFMA R0, R16, R14, R13 ;  /* 0x0000000e10007223 */ /* 0x000fca000000000d */
[----:B------:R-:W-:-:S04]  /*2a30*/  SHF.R.U32.HI R3, RZ, 0x17, R0 ;  /* 0x00000017ff037819 */ /* 0x000fc80000011600 */
[----:B------:R-:W-:-:S04]  /*2a40*/  LOP3.LUT R3, R3, 0xff, RZ, 0xc0, !PT ;  /* 0x000000ff03037812 */ /* 0x000fc800078ec0ff */
[----:B------:R-:W-:-:S04]  /*2a50*/  IADD3 R11, PT, PT, R3, R12, RZ ;  /* 0x0000000c030b7210 */ /* 0x000fc80007ffe0ff */
[----:B------:R-:W-:-:S04]  /*2a60*/  IADD3 R3, PT, PT, R11, -0x1, RZ ;  /* 0xffffffff0b037810 */ /* 0x000fc80007ffe0ff */
[----:B------:R-:W-:-:S13]  /*2a70*/  ISETP.GE.U32.AND P0, PT, R3, 0xfe, PT ;  /* 0x000000fe0300780c */ /* 0x000fda0003f06070 */
[----:B------:R-:W-:Y:S05]  /*2a80*/  @!P0 BRA `(.L_x_44) ;  /* 0x0000000000808947 */ /* 0x000fea0003800000 */
[----:B------:R-:W-:-:S13]  /*2a90*/  ISETP.GT.AND P0, PT, R11, 0xfe, PT ;  /* 0x000000fe0b00780c */ /* 0x000fda0003f04270 */
[----:B------:R-:W-:Y:S05]  /*2aa0*/  @P0 BRA `(.L_x_45) ;  /* 0x00000000006c0947 */ /* 0x000fea0003800000 */
[----:B------:R-:W-:-:S13]  /*2ab0*/  ISETP.GE.AND P0, PT, R11, 0x1, PT ;  /* 0x000000010b00780c */ /* 0x000fda0003f06270 */
[----:B------:R-:W-:Y:S05]  /*2ac0*/  @P0 BRA `(.L_x_46) ;  /* 0x0000000000740947 */ /* 0x000fea0003800000 */
[----:B------:R-:W-:Y:S02]  /*2ad0*/  ISETP.GE.AND P0, PT, R11, -0x18, PT ;  /* 0xffffffe80b00780c */ /* 0x000fe40003f06270 */
[----:B------:R-:W-:-:S11]  /*2ae0*/  LOP3.LUT R0, R0, 0x80000000, RZ, 0xc0, !PT ;  /* 0x8000000000007812 */ /* 0x000fd600078ec0ff */
[----:B------:R-:W-:Y:S05]  /*2af0*/  @!P0 BRA `(.L_x_46) ;  /* 0x0000000000688947 */ /* 0x000fea0003800000 */
[CCC-:B------:R-:W-:Y:S01]  /*2b00*/  FFMA.RZ R3, R16.reuse, R14.reuse, R13.reuse ;  /* 0x0000000e10037223 */ /* 0x1c0fe2000000c00d */
[CCC-:B------:R-:W-:Y:S01]  /*2b10*/  FFMA.RM R12, R16.reuse, R14.reuse, R13.reuse ;  /* 0x0000000e100c7223 */ /* 0x1c0fe2000000400d */
[C---:B------:R-:W-:Y:S02]  /*2b20*/  ISETP.NE.AND P2, PT, R11.reuse, RZ, PT ;  /* 0x000000ff0b00720c */ /* 0x040fe40003f45270 */
[----:B------:R-:W-:Y:S02]  /*2b30*/  ISETP.NE.AND P1, PT, R11, RZ, PT ;  /* 0x000000ff0b00720c */ /* 0x000fe40003f25270 */
[----:B------:R-:W-:Y:S01]  /*2b40*/  LOP3.LUT R7, R3, 0x7fffff, RZ, 0xc0, !PT ;  /* 0x007fffff03077812 */ /* 0x000fe200078ec0ff */
[----:B------:R-:W-:Y:S01]  /*2b50*/  FFMA.RP R3, R16, R14, R13 ;  /* 0x0000000e10037223 */ /* 0x000fe2000000800d */
[----:B------:R-:W-:Y:S02]  /*2b60*/  IADD3 R14, PT, PT, R11, 0x20, RZ ;  /* 0x000000200b0e7810 */ /* 0x000fe40007ffe0ff */
[----:B------:R-:W-:-:S02]  /*2b70*/  LOP3.LUT R7, R7, 0x800000, RZ, 0xfc, !PT ;  /* 0x0080000007077812 */ /* 0x000fc400078efcff */
[----:B------:R-:W-:Y:S02]  /*2b80*/  IADD3 R11, PT, PT, -R11, RZ, RZ ;  /* 0x000000ff0b0b7210 */ /* 0x000fe40007ffe1ff */
[----:B------:R-:W-:Y:S02]  /*2b90*/  SHF.L.U32 R14, R7, R14, RZ ;  /* 0x0000000e070e7219 */ /* 0x000fe400000006ff */
[----:B------:R-:W-:Y:S02]  /*2ba0*/  FSETP.NEU.FTZ.AND P0, PT, R3, R12, PT ;  /* 0x0000000c0300720b */ /* 0x000fe40003f1d000 */
[----:B------:R-:W-:Y:S02]  /*2bb0*/  SEL R12, R11, RZ, P2 ;  /* 0x000000ff0b0c7207 */ /* 0x000fe40001000000 */
[----:B------:R-:W-:Y:S02]  /*2bc0*/  ISETP.NE.AND P1, PT, R14, RZ, P1 ;  /* 0x000000ff0e00720c */ /* 0x000fe40000f25270 */
[----:B------:R-:W-:-:S02]  /*2bd0*/  SHF.R.U32.HI R12, RZ, R12, R7 ;  /* 0x0000000cff0c7219 */ /* 0x000fc40000011607 */
[----:B------:R-:W-:Y:S02]  /*2be0*/  PLOP3.LUT P0, PT, P0, P1, PT, 0xf8, 0x8f ;  /* 0x00000000008f781c */ /* 0x000fe40000703f70 */
[----:B------:R-:W-:Y:S02]  /*2bf0*/  SHF.R.U32.HI R14, RZ, 0x1, R12 ;  /* 0x00000001ff0e7819 */ /* 0x000fe4000001160c */
[----:B------:R-:W-:-:S04]  /*2c00*/  SEL R3, RZ, 0x1, !P0 ;  /* 0x00000001ff037807 */ /* 0x000fc80004000000 */
[----:B------:R-:W-:-:S04]  /*2c10*/  LOP3.LUT R3, R3, 0x1, R14, 0xf8, !PT ;  /* 0x0000000103037812 */ /* 0x000fc800078ef80e */
[----:B------:R-:W-:-:S04]  /*2c20*/  LOP3.LUT R3, R3, R12, RZ, 0xc0, !PT ;  /* 0x0000000c03037212 */ /* 0x000fc800078ec0ff */
[----:B------:R-:W-:-:S04]  /*2c30*/  IADD3 R3, PT, PT, R14, R3, RZ ;  /* 0x000000030e037210 */ /* 0x000fc80007ffe0ff */
[----:B------:R-:W-:Y:S01]  /*2c40*/  LOP3.LUT R0, R3, R0, RZ, 0xfc, !PT ;  /* 0x0000000003007212 */ /* 0x000fe200078efcff */
[----:B------:R-:W-:Y:S06]  /*2c50*/  BRA `(.L_x_46) ;  /* 0x0000000000107947 */ /* 0x000fec0003800000 */
.L_x_45:
[----:B------:R-:W-:-:S04]  /*2c60*/  LOP3.LUT R0, R0, 0x80000000, RZ, 0xc0, !PT ;  /* 0x8000000000007812 */ /* 0x000fc800078ec0ff */
[----:B------:R-:W-:Y:S01]  /*2c70*/  LOP3.LUT R0, R0, 0x7f800000, RZ, 0xfc, !PT ;  /* 0x7f80000000007812 */ /* 0x000fe200078efcff */
[----:B------:R-:W-:Y:S06]  /*2c80*/  BRA `(.L_x_46) ;  /* 0x0000000000047947 */ /* 0x000fec0003800000 */
.L_x_44:
[----:B------:R-:W-:-:S07]  /*2c90*/  LEA R0, R12, R0, 0x17 ;  /* 0x000000000c007211 */ /* 0x000fce00078eb8ff */
.L_x_46:
[----:B------:R-:W-:Y:S05]  /*2ca0*/  BSYNC.RECONVERGENT B2 ;  /* 0x0000000000027941 */ /* 0x000fea0003800200 */
.L_x_43:
[----:B------:R-:W-:Y:S05]  /*2cb0*/  BRA `(.L_x_47) ;  /* 0x0000000000207947 */ /* 0x000fea0003800000 */
.L_x_42:
[----:B------:R-:W-:-:S04]  /*2cc0*/  LOP3.LUT R0, R3, 0x80000000, R0, 0x48, !PT ;  /* 0x8000000003007812 */ /* 0x000fc800078e4800 */
[----:B------:R-:W-:Y:S01]  /*2cd0*/  LOP3.LUT R0, R0, 0x7f800000, RZ, 0xfc, !PT ;  /* 0x7f80000000007812 */ /* 0x000fe200078efcff */
[----:B------:R-:W-:Y:S06]  /*2ce0*/  BRA `(.L_x_47) ;  /* 0x0000000000147947 */ /* 0x000fec0003800000 */
.L_x_41:
[----:B------:R-:W-:Y:S01]  /*2cf0*/  LOP3.LUT R0, R3, 0x80000000, R0, 0x48, !PT ;  /* 0x8000000003007812 */ /* 0x000fe200078e4800 */
[----:B------:R-:W-:Y:S06]  /*2d00*/  BRA `(.L_x_47) ;  /* 0x00000000000c7947 */ /* 0x000fec0003800000 */
.L_x_40:
[----:B------:R-:W0:Y:S01]  /*2d10*/  MUFU.RSQ R0, -QNAN ;  /* 0xffc0000000007908 */ /* 0x000e220000001400 */
[----:B------:R-:W-:Y:S05]  /*2d20*/  BRA `(.L_x_47) ;  /* 0x0000000000047947 */ /* 0x000fea0003800000 */
.L_x_39:
[----:B------:R-:W-:-:S07]  /*2d30*/  FADD.FTZ R0, R0, R3 ;  /* 0x0000000300007221 */ /* 0x000fce0000010000 */
.L_x_47:
[----:B------:R-:W-:Y:S05]  /*2d40*/  BSYNC.RECONVERGENT B1 ;  /* 0x0000000000017941 */ /* 0x000fea0003800200 */
.L_x_37:
[----:B------:R-:W-:-:S04]  /*2d50*/  HFMA2 R11, -RZ, RZ, 0, 0 ;  /* 0x00000000ff0b7431 */ /* 0x000fc800000001ff */
[----:B0-----:R-:W-:Y:S05]  /*2d60*/  RET.REL.NODEC R10 `(_ZN8CRWCRGPU10TDMAColumnEPfS0_S0_S0_S0_4int2) ;  /* 0xffffffd00aa47950 */ /* 0x001fea0003c3ffff */
.L_x_48:
[----:B------:R-:W-:-:S00]  /*2d70*/  BRA `(.L_x_48) ;  /* 0xfffffffc00fc7947 */ /* 0x000fc0000383ffff */
[----:B------:R-:W-:-:S00]  /*2d80*/  NOP ;  /* 0x0000000000007918 */ /* 0x000fc00000000000 */
[----:B------:R-:W-:-:S00]  /*2d90*/  NOP ;  /* 0x0000000000007918 */ /* 0x000fc00000000000 */
[----:B------:R-:W-:-:S00]  /*2da0*/  NOP ;  /* 0x0000000000007918 */ /* 0x000fc00000000000 */
[----:B------:R-:W-:-:S00]  /*2db0*/  NOP ;  /* 0x0000000000007918 */ /* 0x000fc00000000000 */
[----:B------:R-:W-:-:S00]  /*2dc0*/  NOP ;  /* 0x0000000000007918 */ /* 0x000fc00000000000 */
[----:B------:R-:W-:-:S00]  /*2dd0*/  NOP ;  /* 0x0000000000007918 */ /* 0x000fc00000000000 */
[----:B------:R-:W-:-:S00]  /*2de0*/  NOP ;  /* 0x0000000000007918 */ /* 0x000fc00000000000 */
[----:B------:R-:W-:-:S00]  /*2df0*/  NOP ;  /* 0x0000000000007918 */ /* 0x000fc00000000000 */
.L_x_120:


//--------------------- .text._ZN8CRWCRGPU7TDMARowEPfS0_S0_S0_S0_4int2 --------------------------
	.section	.text._ZN8CRWCRGPU7TDMARowEPfS0_S0_S0_S0_4int2,"ax",@progbits
	.align	128
        .global         _ZN8CRWCRGPU7TDMARowEPfS0_S0_S0_S0_4int2
        .type           _ZN8CRWCRGPU7TDMARowEPfS0_S0_S0_S0_4int2,@function
        .size           _ZN8CRWCRGPU7TDMARowEPfS0_S0_S0_S0_4int2,(.L_x_122 - _ZN8CRWCRGPU7TDMARowEPfS0_S0_S0_S0_4int2)
        .other          _ZN8CRWCRGPU7TDMARowEPfS0_S0_S0_S0_4int2,@"STO_CUDA_ENTRY STV_DEFAULT"
_ZN8CRWCRGPU7TDMARowEPfS0_S0_S0_S0_4int2:
.text._ZN8CRWCRGPU7TDMARowEPfS0_S0_S0_S0_4int2:
        /* <DEDUP_REMOVED lines=8> */
[----:B--2---:R-:W-:-:S13]  /*0080*/  ISETP.GE.U32.AND P0, PT, R4, UR6, PT ;  /* 0x0000000604007c0c */ /* 0x004fda000bf06070 */
[----:B---3--:R-:W-:Y:S05]  /*0090*/  @P0 EXIT ;  /* 0x000000000000094d */ /* 0x008fea0003800000 */
[----:B------:R-:W0:Y:S01]  /*00a0*/  LDC.64 R6, c[0x0][0x388] ;  /* 0x0000e200ff067b82 */ /* 0x000e220000000a00 */
[----:B------:R-:W1:Y:S07]  /*00b0*/  LDCU.64 UR10, c[0x0][0x358] ;  /* 0x00006b00ff0a77ac */ /* 0x000e6e0008000a00 */
[----:B------:R-:W2:Y:S01]  /*00c0*/  LDC.64 R10, c[0x0][0x390] ;  /* 0x0000e400ff0a7b82 */ /* 0x000ea20000000a00 */
[----:B0-----:R-:W-:-:S05]  /*00d0*/  IMAD.WIDE.U32 R6, R4, 0x4, R6 ;  /* 0x0000000404067825 */ /* 0x001fca00078e0006 */
[----:B-1----:R-:W3:Y:S01]  /*00e0*/  LDG.E R3, desc[UR10][R6.64] ;  /* 0x0000000a06037981 */ /* 0x002ee2000c1e1900 */
[----:B--2---:R-:W-:-:S05]  /*00f0*/  IMAD.WIDE.U32 R10, R4, 0x4, R10 ;  /* 0x00000004040a7825 */ /* 0x004fca00078e000a */
        /* <DEDUP_REMOVED lines=11> */
[----:B------:R-:W-:Y:S05]  /*01b0*/  CALL.REL.NOINC `($__internal_3_$__cuda_sm3x_div_rn_noftz_f32_slowpath) ;  /* 0x0000002400087944 */ /* 0x000fea0003c00000 */
[----:B------:R-:W-:-:S07]  /*01c0*/  MOV R5, R9 ;  /* 0x0000000900057202 */ /* 0x000fce0000000f00 */
.L_x_50:
[----:B------:R-:W-:Y:S05]  /*01d0*/  BSYNC.RECONVERGENT B0 ;  /* 0x0000000000007941 */ /* 0x000fea0003800200 */
.L_x_49:
[----:B------:R-:W0:Y:S01]  /*01e0*/  LDC.64 R12, c[0x0][0x398] ;  /* 0x0000e600ff0c7b82 */ /* 0x000e220000000a00 */
[----:B------:R1:W-:Y:S04]  /*01f0*/  STG.E desc[UR10][R10.64], R5 ;  /* 0x000000050a007986 */ /* 0x0003e8000c10190a */
[----:B------:R-:W2:Y:S01]  /*0200*/  LDG.E R3, desc[UR10][R6.64] ;  /* 0x0000000a06037981 */ /* 0x000ea2000c1e1900 */
[----:B0-----:R-:W-:-:S05]  /*0210*/  IMAD.WIDE.U32 R12, R4, 0x4, R12 ;  /* 0x00000004040c7825 */ /* 0x001fca00078e000c */
        /* <DEDUP_REMOVED lines=11> */
[----:B------:R-:W-:Y:S05]  /*02d0*/  CALL.REL.NOINC `($__internal_3_$__cuda_sm3x_div_rn_noftz_f32_slowpath) ;  /* 0x0000002000c07944 */ /* 0x000fea0003c00000 */
.L_x_52:
[----:B------:R-:W-:Y:S05]  /*02e0*/  BSYNC.RECONVERGENT B0 ;  /* 0x0000000000007941 */ /* 0x000fea0003800200 */
.L_x_51:
        /* <DEDUP_REMOVED lines=10> */
[----:B------:R-:W-:Y:S01]  /*0390*/  ULOP3.LUT UR4, UR6, 0xfffffffc, URZ, 0xc0, !UPT ;  /* 0xfffffffc06047892 */ /* 0x000fe2000f8ec0ff */
[----:B------:R-:W-:-:S03]  /*03a0*/  MOV R6, R4 ;  /* 0x0000000400067202 */ /* 0x000fc60000000f00 */
[----:B------:R-:W-:-:S03]  /*03b0*/  UIADD3 UR7, UPT, UPT, -UR4, URZ, URZ ;  /* 0x000000ff04077290 */ /* 0x000fc6000fffe1ff */
[----:B------:R-:W1:Y:S01]  /*03c0*/  LDC R3, c[0x0][0x3ac] ;  /* 0x0000eb00ff037b82 */ /* 0x000e620000000800 */
[----:B------:R-:W-:-:S07]  /*03d0*/  UMOV UR4, URZ ;  /* 0x000000ff00047c82 */ /* 0x000fce0008000000 */
[----:B------:R-:W2:Y:S08]  /*03e0*/  LDC.64 R30, c[0x0][0x390] ;  /* 0x0000e400ff1e7b82 */ /* 0x000eb00000000a00 */
[----:B------:R-:W3:Y:S01]  /*03f0*/  LDC.64 R28, c[0x0][0x390] ;  /* 0x0000e400ff1c7b82 */ /* 0x000ee20000000a00 */
[C---:B0-----:R-:W-:Y:S01]  /*0400*/  IADD3 R8, PT, PT, R5.reuse, UR5, R8 ;  /* 0x0000000505087c10 */ /* 0x041fe2000fffe008 */
[C---:B------:R-:W-:Y:S01]  /*0410*/  IMAD R12, R5.reuse, 0x3, R4 ;  /* 0x00000003050c7824 */ /* 0x040fe200078e0204 */
[----:B------:R-:W-:-:S05]  /*0420*/  LEA R10, R5, R4, 0x1 ;  /* 0x00000004050a7211 */ /* 0x000fca00078e08ff */
[----:B------:R-:W0:Y:S08]  /*0430*/  LDC.64 R26, c[0x0][0x398] ;  /* 0x0000e600ff1a7b82 */ /* 0x000e300000000a00 */
[----:B------:R-:W4:Y:S08]  /*0440*/  LDC.64 R24, c[0x0][0x398] ;  /* 0x0000e600ff187b82 */ /* 0x000f300000000a00 */
[----:B------:R-:W0:Y:S08]  /*0450*/  LDC.64 R22, c[0x0][0x380] ;  /* 0x0000e000ff167b82 */ /* 0x000e300000000a00 */
[----:B-123--:R-:W0:Y:S02]  /*0460*/  LDC.64 R20, c[0x0][0x388] ;  /* 0x0000e200ff147b82 */ /* 0x00ee240000000a00 */
.L_x_67:
[----:B-1----:R-:W-:-:S04]  /*0470*/  IMAD.WIDE.U32 R14, R6, 0x4, R30 ;  /* 0x00000004060e7825 */ /* 0x002fc800078e001e */
[C---:B0-----:R-:W-:Y:S02]  /*0480*/  IMAD.WIDE R18, R8.reuse, 0x4, R20 ;  /* 0x0000000408127825 */ /* 0x041fe400078e0214 */
[----:B------:R-:W2:Y:S02]  /*0490*/  LDG.E R15, desc[UR10][R14.64] ;  /* 0x0000000a0e0f7981 */ /* 0x000ea4000c1e1900 */
[----:B------:R-:W-:Y:S02]  /*04a0*/  IMAD.WIDE R16, R8, 0x4, R22 ;  /* 0x0000000408107825 */ /* 0x000fe400078e0216 */
        /* <DEDUP_REMOVED lines=10> */
[----:B----4-:R-:W-:Y:S05]  /*0550*/  CALL.REL.NOINC `($__internal_2_$__cuda_sm20_rcp_rn_f32_slowpath) ;  /* 0x0000001c004c7944 */ /* 0x010fea0003c00000 */
[----:B------:R-:W-:Y:S05]  /*0560*/  BRA `(.L_x_57) ;  /* 0x0000000000107947 */ /* 0x000fea0003800000 */
.L_x_56:
[----:B------:R-:W0:Y:S02]  /*0570*/  MUFU.RCP R7, R2 ;  /* 0x0000000200077308 */ /* 0x000e240000001000 */
[----:B0-----:R-:W-:-:S04]  /*0580*/  FFMA R0, R2, R7, -1 ;  /* 0xbf80000002007423 */ /* 0x001fc80000000007 */
[----:B------:R-:W-:-:S04]  /*0590*/  FADD.FTZ R0, -R0, -RZ ;  /* 0x800000ff00007221 */ /* 0x000fc80000010100 */
[----:B------:R-:W-:-:S07]  /*05a0*/  FFMA R7, R7, R0, R7 ;  /* 0x0000000007077223 */ /* 0x000fce0000000007 */
.L_x_57:
[----:B------:R-:W-:Y:S05]  /*05b0*/  BSYNC.RECONVERGENT B0 ;  /* 0x0000000000007941 */ /* 0x000fea0003800200 */
.L_x_55:
[----:B------:R-:W-:-:S05]  /*05c0*/  IMAD.WIDE R14, R8, 0x4, R28 ;  /* 0x00000004080e7825 */ /* 0x000fca00078e021c */
[----:B------:R-:W2:Y:S01]  /*05d0*/  LDG.E R0, desc[UR10][R14.64] ;  /* 0x0000000a0e007981 */ /* 0x000ea2000c1e1900 */
[----:B------:R-:W-:-:S04]  /*05e0*/  IMAD.WIDE.U32 R36, R6, 0x4, R26 ;  /* 0x0000000406247825 */ /* 0x000fc800078e001a */
[----:B------:R-:W-:-:S04]  /*05f0*/  IMAD.WIDE R32, R8, 0x4, R26 ;  /* 0x0000000408207825 */ /* 0x000fc800078e021a */
[----:B--2---:R-:W-:-:S05]  /*0600*/  FMUL R5, R0, R7 ;  /* 0x0000000700057220 */ /* 0x004fca0000400000 */
[----:B------:R0:W-:Y:S04]  /*0610*/  STG.E desc[UR10][R14.64], R5 ;  /* 0x000000050e007986 */ /* 0x0001e8000c10190a */
[----:B------:R-:W2:Y:S04]  /*0620*/  LDG.E R36, desc[UR10][R36.64] ;  /* 0x0000000a24247981 */ /* 0x000ea8000c1e1900 */
[----:B------:R1:W2:Y:S04]  /*0630*/  LDG.E R9, desc[UR10][R16.64] ;  /* 0x0000000a10097981 */ /* 0x0002a8000c1e1900 */
[----:B------:R-:W2:Y:S01]  /*0640*/  LDG.E R0, desc[UR10][R32.64] ;  /* 0x0000000a20007981 */ /* 0x000ea2000c1e1900 */
[----:B------:R-:W-:-:S04]  /*0650*/  IMAD.WIDE.U32 R34, R8, 0x4, R28 ;  /* 0x0000000408227825 */ /* 0x000fc800078e001c */
        /* <DEDUP_REMOVED lines=16> */
[----:B----4-:R-:W-:Y:S05]  /*0760*/  CALL.REL.NOINC `($__internal_2_$__cuda_sm20_rcp_rn_f32_slowpath) ;  /* 0x0000001800c87944 */ /* 0x010fea0003c00000 */
[----:B------:R-:W-:Y:S05]  /*0770*/  BRA `(.L_x_60) ;  /* 0x0000000000107947 */ /* 0x000fea0003800000 */
.L_x_59:
[----:B------:R-:W0:Y:S02]  /*0780*/  MUFU.RCP R7, R2 ;  /* 0x0000000200077308 */ /* 0x000e240000001000 */
[----:B0-----:R-:W-:-:S04]  /*0790*/  FFMA R0, R2, R7, -1 ;  /* 0xbf80000002007423 */ /* 0x001fc80000000007 */
[----:B------:R-:W-:-:S04]  /*07a0*/  FADD.FTZ R0, -R0, -RZ ;  /* 0x800000ff00007221 */ /* 0x000fc80000010100 */
[----:B------:R-:W-:-:S07]  /*07b0*/  FFMA R7, R7, R0, R7 ;  /* 0x0000000007077223 */ /* 0x000fce0000000007 */
.L_x_60:
[----:B------:R-:W-:Y:S05]  /*07c0*/  BSYNC.RECONVERGENT B0 ;  /* 0x0000000000007941 */ /* 0x000fea0003800200 */
.L_x_58:
[----:B------:R-:W-:-:S05]  /*07d0*/  IMAD.WIDE R14, R3, 0x4, R14 ;  /* 0x00000004030e7825 */ /* 0x000fca00078e020e */
[----:B------:R-:W2:Y:S01]  /*07e0*/  LDG.E R0, desc[UR10][R14.64] ;  /* 0x0000000a0e007981 */ /* 0x000ea2000c1e1900 */
[----:B------:R-:W-:-:S04]  /*07f0*/  IMAD.WIDE.U32 R36, R8, 0x4, R26 ;  /* 0x0000000408247825 */ /* 0x000fc800078e001a */
[----:B------:R-:W-:-:S04]  /*0800*/  IMAD.WIDE R32, R3, 0x4, R32 ;  /* 0x0000000403207825 */ /* 0x000fc800078e0220 */
[----:B--2---:R-:W-:-:S05]  /*0810*/  FMUL R5, R0, R7 ;  /* 0x0000000700057220 */ /* 0x004fca0000400000 */
[----:B------:R0:W-:Y:S04]  /*0820*/  STG.E desc[UR10][R14.64], R5 ;  /* 0x000000050e007986 */ /* 0x0001e8000c10190a */
[----:B------:R-:W2:Y:S04]  /*0830*/  LDG.E R36, desc[UR10][R36.64] ;  /* 0x0000000a24247981 */ /* 0x000ea8000c1e1900 */
[----:B------:R-:W2:Y:S04]  /*0840*/  LDG.E R0, desc[UR10][R32.64] ;  /* 0x0000000a20007981 */ /* 0x000ea8000c1e1900 */
[----:B------:R1:W2:Y:S01]  /*0850*/  LDG.E R9, desc[UR10][R16.64] ;  /* 0x0000000a10097981 */ /* 0x0002a2000c1e1900 */
        /* <DEDUP_REMOVED lines=19> */
.L_x_62:
[----:B------:R-:W0:Y:S02]  /*0990*/  MUFU.RCP R7, R2 ;  /* 0x0000000200077308 */ /* 0x000e240000001000 */
[----:B0-----:R-:W-:-:S04]  /*09a0*/  FFMA R0, R2, R7, -1 ;  /* 0xbf80000002007423 */ /* 0x001fc80000000007 */
[----:B------:R-:W-:-:S04]  /*09b0*/  FADD.FTZ R0, -R0, -RZ ;  /* 0x800000ff00007221 */ /* 0x000fc80000010100 */
[----:B------:R-:W-:-:S07]  /*09c0*/  FFMA R7, R7, R0, R7 ;  /* 0x0000000007077223 */ /* 0x000fce0000000007 */
.L_x_63:
[----:B------:R-:W-:Y:S05]  /*09d0*/  BSYNC.RECONVERGENT B0 ;  /* 0x0000000000007941 */ /* 0x000fea0003800200 */
.L_x_61:
        /* <DEDUP_REMOVED lines=8> */
[----:B------:R-:W2:Y:S01]  /*0a60*/  LDG.E R9, desc[UR10][R16.64] ;  /* 0x0000000a10097981 */ /* 0x000ea2000c1e1900 */
[----:B------:R-:W-:-:S04]  /*0a70*/  IMAD.WIDE R36, R3, 0x4, R18 ;  /* 0x0000000403247825 */ /* 0x000fc800078e0212 */
[----:B------:R-:W-:-:S04]  /*0a80*/  IMAD.WIDE R18, R3, 0x4, R16 ;  /* 0x0000000403127825 */ /* 0x000fc800078e0210 */
[----:B--2---:R-:W-:Y:S01]  /*0a90*/  FFMA R0, -R9, R34, R0 ;  /* 0x0000002209007223 */ /* 0x004fe20000000100 */
[----:B------:R-:W-:-:S04]  /*0aa0*/  IMAD.WIDE.U32 R34, R12, 0x4, R28 ;  /* 0x000000040c227825 */ /* 0x000fc800078e001c */
[----:B------:R-:W-:-:S05]  /*0ab0*/  FMUL R7, R0, R7 ;  /* 0x0000000700077220 */ /* 0x000fca0000400000 */
[----:B------:R1:W-:Y:S04]  /*0ac0*/  STG.E desc[UR10][R32.64], R7 ;  /* 0x0000000720007986 */ /* 0x0003e8000c10190a */
[----:B------:R-:W2:Y:S04]  /*0ad0*/  LDG.E R36, desc[UR10][R36.64] ;  /* 0x0000000a24247981 */ /* 0x000ea8000c1e1900 */
[----:B0-----:R-:W2:Y:S04]  /*0ae0*/  LDG.E R5, desc[UR10][R34.64] ;  /* 0x0000000a22057981 */ /* 0x001ea8000c1e1900 */
[----:B------:R-:W2:Y:S01]  /*0af0*/  LDG.E R0, desc[UR10][R18.64] ;  /* 0x0000000a12007981 */ /* 0x000ea2000c1e1900 */
        /* <DEDUP_REMOVED lines=8> */
[----:B----4-:R-:W-:Y:S05]  /*0b80*/  CALL.REL.NOINC `($__internal_2_$__cuda_sm20_rcp_rn_f32_slowpath) ;  /* 0x0000001400c07944 */ /* 0x010fea0003c00000 */
[----:B------:R-:W-:Y:S05]  /*0b90*/  BRA `(.L_x_66) ;  /* 0x0000000000107947 */ /* 0x000fea0003800000 */
.L_x_65:
[----:B------:R-:W0:Y:S02]  /*0ba0*/  MUFU.RCP R7, R2 ;  /* 0x0000000200077308 */ /* 0x000e240000001000 */
[----:B0-----:R-:W-:-:S04]  /*0bb0*/  FFMA R0, R2, R7, -1 ;  /* 0xbf80000002007423 */ /* 0x001fc80000000007 */
[----:B------:R-:W-:-:S04]  /*0bc0*/  FADD.FTZ R0, -R0, -RZ ;  /* 0x800000ff00007221 */ /* 0x000fc80000010100 */
[----:B------:R-:W-:-:S07]  /*0bd0*/  FFMA R7, R7, R0, R7 ;  /* 0x0000000007077223 */ /* 0x000fce0000000007 */
.L_x_66:
[----:B------:R-:W-:Y:S05]  /*0be0*/  BSYNC.RECONVERGENT B0 ;  /* 0x0000000000007941 */ /* 0x000fea0003800200 */
.L_x_64:
[----:B------:R-:W-:-:S05]  /*0bf0*/  IMAD.WIDE R14, R3, 0x4, R14 ;  /* 0x00000004030e7825 */ /* 0x000fca00078e020e */
[----:B------:R-:W2:Y:S01]  /*0c00*/  LDG.E R0, desc[UR10][R14.64] ;  /* 0x0000000a0e007981 */ /* 0x000ea2000c1e1900 */
[----:B----4-:R-:W-:-:S04]  /*0c10*/  IMAD.WIDE.U32 R16, R12, 0x4, R24 ;  /* 0x000000040c107825 */ /* 0x010fc800078e0018 */
        /* <DEDUP_REMOVED lines=11> */
[----:B------:R-:W-:-:S02]  /*0cd0*/  LEA R8, R3, R8, 0x2 ;  /* 0x0000000803087211 */ /* 0x000fc400078e10ff */
[----:B------:R-:W-:Y:S01]  /*0ce0*/  LEA R12, R3, R12, 0x2 ;  /* 0x0000000c030c7211 */ /* 0x000fe200078e10ff */
[----:B--2---:R-:W-:-:S04]  /*0cf0*/  FFMA R0, -R19, R16, R0 ;  /* 0x0000001013007223 */ /* 0x004fc80000000100 */
[----:B------:R-:W-:-:S05]  /*0d00*/  FMUL R7, R0, R7 ;  /* 0x0000000700077220 */ /* 0x000fca0000400000 */
[----:B------:R1:W-:Y:S01]  /*0d10*/  STG.E desc[UR10][R32.64], R7 ;  /* 0x0000000720007986 */ /* 0x0003e2000c10190a */
[----:B------:R-:W-:Y:S05]  /*0d20*/  BRA.U UP0, `(.L_x_67) ;  /* 0xfffffff500d07547 */ /* 0x000fea000b83ffff */
[----:B------:R-:W-:-:S12]  /*0d30*/  UIADD3 UR4, UPT, UPT, UR4, 0x1, URZ ;  /* 0x0000000104047890 */ /* 0x000fd8000fffe0ff */
.L_x_54:
[----:B------:R-:W-:-:S09]  /*0d40*/  ULOP3.LUT UP0, UR7, UR6, 0x3, URZ, 0xc0, !UPT ;  /* 0x0000000306077892 */ /* 0x000fd2000f80c0ff */
[----:B------:R-:W-:Y:S05]  /*0d50*/  BRA.U !UP0, `(.L_x_53) ;  /* 0x0000000908007547 */ /* 0x000fea000b800000 */
[----:B------:R-:W-:-:S09]  /*0d60*/  UISETP.NE.AND UP0, UPT, UR7, 0x1, UPT ;  /* 0x000000010700788c */ /* 0x000fd2000bf05270 */
[----:B------:R-:W-:Y:S05]  /*0d70*/  BRA.U !UP0, `(.L_x_68) ;  /* 0x0000000508407547 */ /* 0x000fea000b800000 */
[----:B-1----:R-:W0:Y:S08]  /*0d80*/  LDC R5, c[0x0][0x3ac] ;  /* 0x0000eb00ff057b82 */ /* 0x002e300000000800 */
[----:B------:R-:W1:Y:S08]  /*0d90*/  LDC.64 R8, c[0x0][0x390] ;  /* 0x0000e400ff087b82 */ /* 0x000e700000000a00 */
[----:B------:R-:W2:Y:S08]  /*0da0*/  LDC.64 R16, c[0x0][0x388] ;  /* 0x0000e200ff107b82 */ /* 0x000eb00000000a00 */
[----:B------:R-:W3:Y:S01]  /*0db0*/  LDC.64 R14, c[0x0][0x380] ;  /* 0x0000e000ff0e7b82 */ /* 0x000ee20000000a00 */
[----:B0-----:R-:W-:-:S02]  /*0dc0*/  IMAD R3, R5, UR4, -R5 ;  /* 0x0000000405037c24 */ /* 0x001fc4000f8e0a05 */
[----:B------:R-:W-:-:S03]  /*0dd0*/  IMAD R6, R5, UR4, R4 ;  /* 0x0000000405067c24 */ /* 0x000fc6000f8e0204 */
[----:B------:R-:W-:-:S05]  /*0de0*/  IADD3 R3, PT, PT, R4, R3, RZ ;  /* 0x0000000304037210 */ /* 0x000fca0007ffe0ff */
[----:B-1----:R-:W-:-:S04]  /*0df0*/  IMAD.WIDE.U32 R8, R3, 0x4, R8 ;  /* 0x0000000403087825 */ /* 0x002fc800078e0008 */
[C---:B--2---:R-:W-:Y:S02]  /*0e00*/  IMAD.WIDE R16, R6.reuse, 0x4, R16 ;  /* 0x0000000406107825 */ /* 0x044fe400078e0210 */
[----:B------:R-:W2:Y:S04]  /*0e10*/  LDG.E R9, desc[UR10][R8.64] ;  /* 0x0000000a08097981 */ /* 0x000ea8000c1e1900 */
[----:B------:R-:W2:Y:S01]  /*0e20*/  LDG.E R0, desc[UR10][R16.64] ;  /* 0x0000000a10007981 */ /* 0x000ea2000c1e1900 */
[----:B---3--:R-:W-:-:S05]  /*0e30*/  IMAD.WIDE R14, R6, 0x4, R14 ;  /* 0x00000004060e7825 */ /* 0x008fca00078e020e */
        /* <DEDUP_REMOVED lines=9> */
[----:B------:R-:W-:Y:S05]  /*0ed0*/  CALL.REL.NOINC `($__internal_2_$__cuda_sm20_rcp_rn_f32_slowpath) ;  /* 0x0000001000ec7944 */ /* 0x000fea0003c00000 */
[----:B------:R-:W-:Y:S05]  /*0ee0*/  BRA `(.L_x_71) ;  /* 0x0000000000107947 */ /* 0x000fea0003800000 */
.L_x_70:
[----:B------:R-:W0:Y:S02]  /*0ef0*/  MUFU.RCP R7, R2 ;  /* 0x0000000200077308 */ /* 0x000e240000001000 */
[----:B0-----:R-:W-:-:S04]  /*0f00*/  FFMA R0, R2, R7, -1 ;  /* 0xbf80000002007423 */ /* 0x001fc80000000007 */
[----:B------:R-:W-:-:S04]  /*0f10*/  FADD.FTZ R0, -R0, -RZ ;  /* 0x800000ff00007221 */ /* 0x000fc80000010100 */
[----:B------:R-:W-:-:S07]  /*0f20*/  FFMA R7, R7, R0, R7 ;  /* 0x0000000007077223 */ /* 0x000fce0000000007 */
.L_x_71:
[----:B------:R-:W-:Y:S05]  /*0f30*/  BSYNC.RECONVERGENT B0 ;  /* 0x0000000000007941 */ /* 0x000fea0003800200 */
.L_x_69:
[----:B------:R-:W0:Y:S08]  /*0f40*/  LDC.64 R8, c[0x0][0x390] ;  /* 0x0000e400ff087b82 */ /* 0x000e300000000a00 */
[----:B------:R-:W1:Y:S08]  /*0f50*/  LDC.64 R18, c[0x0][0x398] ;  /* 0x0000e600ff127b82 */ /* 0x000e700000000a00 */
[----:B------:R-:W2:Y:S01]  /*0f60*/  LDC R21, c[0x0][0x3ac] ;  /* 0x0000eb00ff157b82 */ /* 0x000ea20000000800 */
[----:B0-----:R-:W-:-:S05]  /*0f70*/  IMAD.WIDE R12, R6, 0x4, R8 ;  /* 0x00000004060c7825 */ /* 0x001fca00078e0208 */
[----:B------:R-:W3:Y:S01]  /*0f80*/  LDG.E R0, desc[UR10][R12.64] ;  /* 0x0000000a0c007981 */ /* 0x000ee2000c1e1900 */
[----:B-1----:R-:W-:-:S04]  /*0f90*/  IMAD.WIDE.U32 R2, R3, 0x4, R18 ;  /* 0x0000000403027825 */ /* 0x002fc800078e0012 */
[----:B------:R-:W-:-:S04]  /*0fa0*/  IMAD.WIDE R18, R6, 0x4, R18 ;  /* 0x0000000406127825 */ /* 0x000fc800078e0212 */
[----:B---3--:R-:W-:-:S05]  /*0fb0*/  FMUL R5, R0, R7 ;  /* 0x0000000700057220 */ /* 0x008fca0000400000 */
[----:B------:R0:W-:Y:S04]  /*0fc0*/  STG.E desc[UR10][R12.64], R5 ;  /* 0x000000050c007986 */ /* 0x0001e8000c10190a */
[----:B------:R-:W3:Y:S04]  /*0fd0*/  LDG.E R2, desc[UR10][R2.64] ;  /* 0x0000000a02027981 */ /* 0x000ee8000c1e1900 */
[----:B------:R-:W3:Y:S04]  /*0fe0*/  LDG.E R11, desc[UR10][R14.64] ;  /* 0x0000000a0e0b7981 */ /* 0x000ee8000c1e1900 */
[----:B------:R-:W3:Y:S01]  /*0ff0*/  LDG.E R0, desc[UR10][R18.64] ;  /* 0x0000000a12007981 */ /* 0x000ee2000c1e1900 */
[----:B------:R-:W-:-:S04]  /*1000*/  IMAD.WIDE.U32 R8, R6, 0x4, R8 ;  /* 0x0000000406087825 */ /* 0x000fc800078e0008 */
[----:B---3--:R-:W-:Y:S01]  /*1010*/  FFMA R0, -R11, R2, R0 ;  /* 0x000000020b007223 */ /* 0x008fe20000000100 */
[----:B--2---:R-:W-:-:S04]  /*1020*/  IMAD.WIDE R10, R21, 0x4, R16 ;  /* 0x00000004150a7825 */ /* 0x004fc800078e0210 */
[----:B------:R-:W-:Y:S01]  /*1030*/  FMUL R7, R0, R7 ;  /* 0x0000000700077220 */ /* 0x000fe20000400000 */
[----:B------:R-:W-:-:S04]  /*1040*/  IMAD.WIDE R16, R21, 0x4, R14 ;  /* 0x0000000415107825 */ /* 0x000fc800078e020e */
[----:B------:R1:W-:Y:S04]  /*1050*/  STG.E desc[UR10][R18.64], R7 ;  /* 0x0000000712007986 */ /* 0x0003e8000c10190a */
[----:B------:R-:W0:Y:S04]  /*1060*/  LDG.E R10, desc[UR10][R10.64] ;  /* 0x0000000a0a0a7981 */ /* 0x000e28000c1e1900 */
[----:B------:R-:W0:Y:S04]  /*1070*/  LDG.E R9, desc[UR10][R8.64] ;  /* 0x0000000a08097981 */ /* 0x000e28000c1e1900 */
[----:B------:R-:W0:Y:S01]  /*1080*/  LDG.E R0, desc[UR10][R16.64] ;  /* 0x0000000a10007981 */ /* 0x000e22000c1e1900 */
[----:B------:R-:W-:Y:S01]  /*1090*/  BSSY.RECONVERGENT B0, `(.L_x_72) ;  /* 0x000000f000007945 */ /* 0x000fe20003800200 */
[----:B0-----:R-:W-:-:S05]  /*10a0*/  FFMA R5, -R9, R0, R10 ;  /* 0x0000000009057223 */ /* 0x001fca000000010a */
[----:B------:R-:W-:-:S04]  /*10b0*/  IADD3 R0, PT, PT, R5, 0x1800000, RZ ;  /* 0x0180000005007810 */ /* 0x000fc80007ffe0ff */
[----:B------:R-:W-:-:S04]  /*10c0*/  LOP3.LUT R0, R0, 0x7f800000, RZ, 0xc0, !PT ;  /* 0x7f80000000007812 */ /* 0x000fc800078ec0ff */
[----:B------:R-:W-:-:S13]  /*10d0*/  ISETP.GT.U32.AND P0, PT, R0, 0x1ffffff, PT ;  /* 0x01ffffff0000780c */ /* 0x000fda0003f04070 */
[----:B-1----:R-:W-:Y:S05]  /*10e0*/  @P0 BRA `(.L_x_73) ;  /* 0x0000000000140947 */ /* 0x002fea0003800000 */
[----:B------:R-:W-:Y:S02]  /*10f0*/  MOV R0, R5 ;  /* 0x0000000500007202 */ /* 0x000fe40000000f00 */
[----:B------:R-:W-:-:S07]  /*1100*/  MOV R2, 0x1120 ;  /* 0x0000112000027802 */ /* 0x000fce0000000f00 */
[----:B------:R-:W-:Y:S05]  /*1110*/  CALL.REL.NOINC `($__internal_2_$__cuda_sm20_rcp_rn_f32_slowpath) ;  /* 0x00000010005c7944 */ /* 0x000fea0003c00000 */
[----:B------:R-:W-:Y:S01]  /*1120*/  MOV R0, R7 ;  /* 0x0000000700007202 */ /* 0x000fe20000000f00 */
[----:B------:R-:W-:Y:S06]  /*1130*/  BRA `(.L_x_74) ;  /* 0x0000000000107947 */ /* 0x000fec0003800000 */
.L_x_73:
[----:B------:R-:W0:Y:S02]  /*1140*/  MUFU.RCP R0, R5 ;  /* 0x0000000500007308 */ /* 0x000e240000001000 */
[----:B0-----:R-:W-:-:S04]  /*1150*/  FFMA R2, R5, R0, -1 ;  /* 0xbf80000005027423 */ /* 0x001fc80000000000 */
[----:B------:R-:W-:-:S04]  /*1160*/  FADD.FTZ R3, -R2, -RZ ;  /* 0x800000ff02037221 */ /* 0x000fc80000010100 */
[----:B------:R-:W-:-:S07]  /*1170*/  FFMA R0, R0, R3, R0 ;  /* 0x0000000300007223 */ /* 0x000fce0000000000 */
.L_x_74:
[----:B------:R-:W-:Y:S05]  /*1180*/  BSYNC.RECONVERGENT B0 ;  /* 0x0000000000007941 */ /* 0x000fea0003800200 */
.L_x_72:
[----:B------:R-:W0:Y:S08]  /*1190*/  LDC R9, c[0x0][0x3ac] ;  /* 0x0000eb00ff097b82 */ /* 0x000e300000000800 */
[----:B------:R-:W1:Y:S01]  /*11a0*/  LDC.64 R2, c[0x0][0x398] ;  /* 0x0000e600ff027b82 */ /* 0x000e620000000a00 */
[----:B0-----:R-:W-:-:S05]  /*11b0*/  IMAD.WIDE R12, R9, 0x4, R12 ;  /* 0x00000004090c7825 */ /* 0x001fca00078e020c */
[----:B------:R-:W2:Y:S01]  /*11c0*/  LDG.E R5, desc[UR10][R12.64] ;  /* 0x0000000a0c057981 */ /* 0x000ea2000c1e1900 */
[----:B------:R-:W-:-:S04]  /*11d0*/  IMAD.WIDE R18, R9, 0x4, R18 ;  /* 0x0000000409127825 */ /* 0x000fc800078e0212 */
[----:B-1----:R-:W-:-:S04]  /*11e0*/  IMAD.WIDE.U32 R6, R6, 0x4, R2 ;  /* 0x0000000406067825 */ /* 0x002fc800078e0002 */
        /* <DEDUP_REMOVED lines=9> */
.L_x_68:
[----:B------:R-:W-:-:S04]  /*1280*/  ULOP3.LUT UR7, UR6, 0x1, URZ, 0xc0, !UPT ;  /* 0x0000000106077892 */ /* 0x000fc8000f8ec0ff */
[----:B------:R-:W-:-:S09]  /*1290*/  UISETP.NE.U32.AND UP0, UPT, UR7, 0x1, UPT ;  /* 0x000000010700788c */ /* 0x000fd2000bf05070 */
[----:B------:R-:W-:Y:S05]  /*12a0*/  BRA.U UP0, `(.L_x_53) ;  /* 0x0000000100ac7547 */ /* 0x000fea000b800000 */
[----:B01----:R-:W0:Y:S08]  /*12b0*/  LDC R5, c[0x0][0x3ac] ;  /* 0x0000eb00ff057b82 */ /* 0x003e300000000800 */
[----:B------:R-:W1:Y:S08]  /*12c0*/  LDC.64 R8, c[0x0][0x388] ;  /* 0x0000e200ff087b82 */ /* 0x000e700000000a00 */
[----:B------:R-:W2:Y:S08]  /*12d0*/  LDC.64 R10, c[0x0][0x390] ;  /* 0x0000e400ff0a7b82 */ /* 0x000eb00000000a00 */
[----:B------:R-:W3:Y:S01]  /*12e0*/  LDC.64 R12, c[0x0][0x380] ;  /* 0x0000e000ff0c7b82 */ /* 0x000ee20000000a00 */
[----:B0-----:R-:W-:-:S02]  /*12f0*/  IMAD R3, R5, UR4, -R5 ;  /* 0x0000000405037c24 */ /* 0x001fc4000f8e0a05 */
[----:B------:R-:W-:-:S03]  /*1300*/  IMAD R6, R5, UR4, R4 ;  /* 0x0000000405067c24 */ /* 0x000fc6000f8e0204 */
[----:B------:R-:W-:Y:S01]  /*1310*/  IADD3 R3, PT, PT, R4, R3, RZ ;  /* 0x0000000304037210 */ /* 0x000fe20007ffe0ff */
[----:B-1----:R-:W-:-:S06]  /*1320*/  IMAD.WIDE R8, R6, 0x4, R8 ;  /* 0x0000000406087825 */ /* 0x002fcc00078e0208 */
[----:B------:R-:W4:Y:S01]  /*1330*/  LDG.E R8, desc[UR10][R8.64] ;  /* 0x0000000a08087981 */ /* 0x000f22000c1e1900 */
[----:B--2---:R-:W-:-:S06]  /*1340*/  IMAD.WIDE.U32 R10, R3, 0x4, R10 ;  /* 0x00000004030a7825 */ /* 0x004fcc00078e000a */
[----:B------:R-:W4:Y:S01]  /*1350*/  LDG.E R11, desc[UR10][R10.64] ;  /* 0x0000000a0a0b7981 */ /* 0x000f22000c1e1900 */
[----:B---3--:R-:W-:-:S05]  /*1360*/  IMAD.WIDE R12, R6, 0x4, R12 ;  /* 0x00000004060c7825 */ /* 0x008fca00078e020c */
[----:B------:R-:W4:Y:S01]  /*1370*/  LDG.E R0, desc[UR10][R12.64] ;  /* 0x0000000a0c007981 */ /* 0x000f22000c1e1900 */
[----:B------:R-:W-:Y:S01]  /*1380*/  BSSY.RECONVERGENT B0, `(.L_x_75) ;  /* 0x000000f000007945 */ /* 0x000fe20003800200 */
[----:B----4-:R-:W-:-:S05]  /*1390*/  FFMA R7, -R11, R0, R8 ;  /* 0x000000000b077223 */ /* 0x010fca0000000108 */
[----:B------:R-:W-:-:S04]  /*13a0*/  IADD3 R0, PT, PT, R7, 0x1800000, RZ ;  /* 0x0180000007007810 */ /* 0x000fc80007ffe0ff */
[----:B------:R-:W-:-:S04]  /*13b0*/  LOP3.LUT R0, R0, 0x7f800000, RZ, 0xc0, !PT ;  /* 0x7f80000000007812 */ /* 0x000fc800078ec0ff */
[----:B------:R-:W-:-:S13]  /*13c0*/  ISETP.GT.U32.AND P0, PT, R0, 0x1ffffff, PT ;  /* 0x01ffffff0000780c */ /* 0x000fda0003f04070 */
[----:B------:R-:W-:Y:S05]  /*13d0*/  @P0 BRA `(.L_x_76) ;  /* 0x0000000000140947 */ /* 0x000fea0003800000 */
[----:B------:R-:W-:Y:S02]  /*13e0*/  MOV R0, R7 ;  /* 0x0000000700007202 */ /* 0x000fe40000000f00 */
[----:B------:R-:W-:-:S07]  /*13f0*/  MOV R2, 0x1410 ;  /* 0x0000141000027802 */ /* 0x000fce0000000f00 */
[----:B------:R-:W-:Y:S05]  /*1400*/  CALL.REL.NOINC `($__internal_2_$__cuda_sm20_rcp_rn_f32_slowpath) ;  /* 0x0000000c00a07944 */ /* 0x000fea0003c00000 */
[----:B------:R-:W-:Y:S01]  /*1410*/  MOV R0, R7 ;  /* 0x0000000700007202 */ /* 0x000fe20000000f00 */
[----:B------:R-:W-:Y:S06]  /*1420*/  BRA `(.L_x_77) ;  /* 0x0000000000107947 */ /* 0x000fec0003800000 */
.L_x_76:
[----:B------:R-:W0:Y:S02]  /*1430*/  MUFU.RCP R0, R7 ;  /* 0x0000000700007308 */ /* 0x000e240000001000 */
[----:B0-----:R-:W-:-:S04]  /*1440*/  FFMA R2, R7, R0, -1 ;  /* 0xbf80000007027423 */ /* 0x001fc80000000000 */
[----:B------:R-:W-:-:S04]  /*1450*/  FADD.FTZ R5, -R2, -RZ ;  /* 0x800000ff02057221 */ /* 0x000fc80000010100 */
[----:B------:R-:W-:-:S07]  /*1460*/  FFMA R0, R0, R5, R0 ;  /* 0x0000000500007223 */ /* 0x000fce0000000000 */
.L_x_77:
[----:B------:R-:W-:Y:S05]  /*1470*/  BSYNC.RECONVERGENT B0 ;  /* 0x0000000000007941 */ /* 0x000fea0003800200 */
.L_x_75:
[----:B------:R-:W0:Y:S08]  /*1480*/  LDC.64 R8, c[0x0][0x390] ;  /* 0x0000e400ff087b82 */ /* 0x000e300000000a00 */
[----:B------:R-:W1:Y:S01]  /*1490*/  LDC.64 R10, c[0x0][0x398] ;  /* 0x0000e600ff0a7b82 */ /* 0x000e620000000a00 */
[----:B0-----:R-:W-:-:S05]  /*14a0*/  IMAD.WIDE R8, R6, 0x4, R8 ;  /* 0x0000000406087825 */ /* 0x001fca00078e0208 */
[----:B------:R-:W2:Y:S01]  /*14b0*/  LDG.E R5, desc[UR10][R8.64] ;  /* 0x0000000a08057981 */ /* 0x000ea2000c1e1900 */
[----:B-1----:R-:W-:-:S04]  /*14c0*/  IMAD.WIDE.U32 R2, R3, 0x4, R10 ;  /* 0x0000000403027825 */ /* 0x002fc800078e000a */
        /* <DEDUP_REMOVED lines=9> */
.L_x_53:
[----:B0-----:R-:W0:Y:S08]  /*1560*/  LDC.64 R12, c[0x0][0x3a8] ;  /* 0x0000ea00ff0c7b82 */ /* 0x001e300000000a00 */
[----:B-1----:R-:W1:Y:S08]  /*1570*/  LDC.64 R14, c[0x0][0x398] ;  /* 0x0000e600ff0e7b82 */ /* 0x002e700000000a00 */
[----:B------:R-:W3:Y:S01]  /*1580*/  LDC.64 R16, c[0x0][0x3a0] ;  /* 0x0000e800ff107b82 */ /* 0x000ee20000000a00 */
[----:B0-----:R-:W-:-:S05]  /*1590*/  IADD3 R3, PT, PT, R12, -0x1, RZ ;  /* 0xffffffff0c037810 */ /* 0x001fca0007ffe0ff */
[----:B--2---:R-:W-:-:S04]  /*15a0*/  IMAD R7, R3, R13, R4 ;  /* 0x0000000d03077224 */ /* 0x004fc800078e0204 */
[----:B-1----:R-:W-:-:S06]  /*15b0*/  IMAD.WIDE R6, R7, 0x4, R14 ;  /* 0x0000000407067825 */ /* 0x002fcc00078e020e */
[----:B------:R-:W2:Y:S01]  /*15c0*/  LDG.E R7, desc[UR10][R6.64] ;  /* 0x0000000a06077981 */ /* 0x000ea2000c1e1900 */
[----:B------:R-:W-:Y:S01]  /*15d0*/  ISETP.GE.AND P0, PT, R12, 0x2, PT ;  /* 0x000000020c00780c */ /* 0x000fe20003f06270 */
[----:B------:R-:W-:-:S04]  /*15e0*/  IMAD R9, R4, R12, R3 ;  /* 0x0000000c04097224 */ /* 0x000fc800078e0203 */
[----:B---3--:R-:W-:-:S05]  /*15f0*/  IMAD.WIDE.U32 R8, R9, 0x4, R16 ;  /* 0x0000000409087825 */ /* 0x008fca00078e0010 */
[----:B--2---:R0:W-:Y:S03]  /*1600*/  STG.E desc[UR10][R8.64], R7 ;  /* 0x0000000708007986 */ /* 0x0041e6000c10190a */
[----:B------:R-:W-:Y:S05]  /*1610*/  @!P0 EXIT ;  /* 0x000000000000894d */ /* 0x000fea0003800000 */
[----:B------:R-:W-:Y:S01]  /*1620*/  IADD3 R35, PT, PT, R12, -0x2, RZ ;  /* 0xfffffffe0c237810 */ /* 0x000fe20007ffe0ff */
[----:B------:R-:W-:Y:S01]  /*1630*/  IMAD R0, R4, R12, 0x1 ;  /* 0x0000000104007424 */ /* 0x000fe200078e020c */
[----:B------:R-:W-:Y:S02]  /*1640*/  LOP3.LUT R2, R3, 0x7, RZ, 0xc0, !PT ;  /* 0x0000000703027812 */ /* 0x000fe400078ec0ff */
[----:B------:R-:W-:-:S13]  /*1650*/  ISETP.GE.U32.AND P0, PT, R35, 0x7, PT ;  /* 0x000000072300780c */ /* 0x000fda0003f06070 */
[----:B------:R-:W-:Y:S05]  /*1660*/  @!P0 BRA `(.L_x_78) ;  /* 0x0000000400948947 */ /* 0x000fea0003800000 */
[C---:B0-----:R-:W-:Y:S01]  /*1670*/  IADD3 R7, PT, PT, R12.reuse, -0x4, RZ ;  /* 0xfffffffc0c077810 */ /* 0x041fe20007ffe0ff */
[-CC-:B------:R-:W-:Y:S01]  /*1680*/  IMAD R35, R35, R13.reuse, R4.reuse ;  /* 0x0000000d23237224 */ /* 0x180fe200078e0204 */
[C---:B------:R-:W-:Y:S02]  /*1690*/  IADD3 R9, PT, PT, R12.reuse, -0x5, RZ ;  /* 0xfffffffb0c097810 */ /* 0x040fe40007ffe0ff */
[----:B------:R-:W-:Y:S01]  /*16a0*/  IADD3 R10, PT, PT, R12, -0x6, RZ ;  /* 0xfffffffa0c0a7810 */ /* 0x000fe20007ffe0ff */
[----:B------:R-:W-:Y:S01]  /*16b0*/  IMAD R5, R4, R12, R7 ;  /* 0x0000000c04057224 */ /* 0x000fe200078e0207 */
[C---:B------:R-:W-:Y:S01]  /*16c0*/  IADD3 R11, PT, PT, R12.reuse, -0x7, RZ ;  /* 0xfffffff90c0b7810 */ /* 0x040fe20007ffe0ff */
[-CC-:B------:R-:W-:Y:S01]  /*16d0*/  IMAD R8, R7, R13.reuse, R4.reuse ;  /* 0x0000000d07087224 */ /* 0x180fe200078e0204 */
[C---:B------:R-:W-:Y:S01]  /*16e0*/  IADD3 R6, PT, PT, R12.reuse, -0x3, RZ ;  /* 0xfffffffd0c067810 */ /* 0x040fe20007ffe0ff */
[-CC-:B------:R-:W-:Y:S01]  /*16f0*/  IMAD R7, R9, R13.reuse, R4.reuse ;  /* 0x0000000d09077224 */ /* 0x180fe200078e0204 */
[----:B------:R-:W-:Y:S01]  /*1700*/  IADD3 R18, PT, PT, R12, -0x8, RZ ;  /* 0xfffffff80c127810 */ /* 0x000fe20007ffe0ff */
[-CC-:B------:R-:W-:Y:S01]  /*1710*/  IMAD R9, R10, R13.reuse, R4.reuse ;  /* 0x0000000d0a097224 */ /* 0x180fe200078e0204 */
[----:B------:R-:W-:Y:S01]  /*1720*/  IADD3 R33, PT, PT, R12, -0x9, RZ ;  /* 0xfffffff70c217810 */ /* 0x000fe20007ffe0ff */
[-CC-:B------:R-:W-:Y:S01]  /*1730*/  IMAD R10, R11, R13.reuse, R4.reuse ;  /* 0x0000000d0b0a7224 */ /* 0x180fe200078e0204 */
[----:B------:R-:W-:Y:S01]  /*1740*/  LOP3.LUT R32, R3, 0xfffffff8, RZ, 0xc0, !PT ;  /* 0xfffffff803207812 */ /* 0x000fe200078ec0ff */
[----:B------:R-:W-:-:S02]  /*1750*/  IMAD R6, R6, R13, R4 ;  /* 0x0000000d06067224 */ /* 0x000fc400078e0204 */
[-CC-:B------:R-:W-:Y:S01]  /*1760*/  IMAD R11, R18, R13.reuse, R4.reuse ;  /* 0x0000000d120b7224 */ /* 0x180fe200078e0204 */
[----:B------:R-:W-:Y:S01]  /*1770*/  IADD3 R32, PT, PT, -R32, RZ, RZ ;  /* 0x000000ff20207210 */ /* 0x000fe20007ffe1ff */
[----:B------:R-:W-:-:S07]  /*1780*/  IMAD R33, R33, R13, R4 ;  /* 0x0000000d21217224 */ /* 0x000fce00078e0204 */
.L_x_79:
[----:B0-----:R-:W0:Y:S01]  /*1790*/  LDC.64 R18, c[0x0][0x390] ;  /* 0x0000e400ff127b82 */ /* 0x001e220000000a00 */
[----:B------:R-:W-:Y:S01]  /*17a0*/  IADD3 R27, PT, PT, R5, 0x3, RZ ;  /* 0x00000003051b7810 */ /* 0x000fe20007ffe0ff */
[----:B------:R-:W-:-:S04]  /*17b0*/  IMAD.WIDE R30, R35, 0x4, R14 ;  /* 0x00000004231e7825 */ /* 0x000fc800078e020e */
[----:B------:R-:W-:Y:S02]  /*17c0*/  IMAD.WIDE.U32 R26, R27, 0x4, R16 ;  /* 0x000000041b1a7825 */ /* 0x000fe400078e0010 */
[----:B------:R-:W2:Y:S04]  /*17d0*/  LDG.E R30, desc[UR10][R30.64] ;  /* 0x0000000a1e1e7981 */ /* 0x000ea8000c1e1900 */
[----:B------:R-:W2:Y:S01]  /*17e0*/  LDG.E R26, desc[UR10][R26.64] ;  /* 0x0000000a1a1a7981 */ /* 0x000ea2000c1e1900 */
[----:B0-----:R-:W-:-:S06]  /*17f0*/  IMAD.WIDE R28, R35, 0x4, R18 ;  /* 0x00000004231c7825 */ /* 0x001fcc00078e0212 */
[----:B------:R-:W2:Y:S01]  /*1800*/  LDG.E R29, desc[UR10][R28.64] ;  /* 0x0000000a1c1d7981 */ /* 0x000ea2000c1e1900 */
[----:B------:R-:W-:Y:S01]  /*1810*/  IADD3 R25, PT, PT, R5, 0x2, RZ ;  /* 0x0000000205197810 */ /* 0x000fe20007ffe0ff */
[----:B------:R-:W-:-:S04]  /*1820*/  IMAD.WIDE R22, R6, 0x4, R14 ;  /* 0x0000000406167825 */ /* 0x000fc800078e020e */
[----:B------:R-:W-:-:S04]  /*1830*/  IMAD.WIDE.U32 R24, R25, 0x4, R16 ;  /* 0x0000000419187825 */ /* 0x000fc800078e0010 */
[----:B------:R-:W-:-:S04]  /*1840*/  IMAD.WIDE R20, R6, 0x4, R18 ;  /* 0x0000000406147825 */ /* 0x000fc800078e0212 */
[----:B--2---:R-:W-:-:S05]  /*1850*/  FFMA R37, -R29, R26, R30 ;  /* 0x0000001a1d257223 */ /* 0x004fca000000011e */
[----:B------:R0:W-:Y:S04]  /*1860*/  STG.E desc[UR10][R24.64], R37 ;  /* 0x0000002518007986 */ /* 0x0001e8000c10190a */
[----:B------:R-:W2:Y:S04]  /*1870*/  LDG.E R22, desc[UR10][R22.64] ;  /* 0x0000000a16167981 */ /* 0x000ea8000c1e1900 */
[----:B------:R-:W2:Y:S01]  /*1880*/  LDG.E R20, desc[UR10][R20.64] ;  /* 0x0000000a14147981 */ /* 0x000ea2000c1e1900 */
[----:B------:R-:W-:Y:S01]  /*1890*/  IADD3 R31, PT, PT, R5, 0x1, RZ ;  /* 0x00000001051f7810 */ /* 0x000fe20007ffe0ff */
[----:B------:R-:W-:-:S04]  /*18a0*/  IMAD.WIDE R28, R8, 0x4, R14 ;  /* 0x00000004081c7825 */ /* 0x000fc800078e020e */
[----:B------:R-:W-:-:S04]  /*18b0*/  IMAD.WIDE.U32 R30, R31, 0x4, R16 ;  /* 0x000000041f1e7825 */ /* 0x000fc800078e0010 */
[----:B------:R-:W-:-:S04]  /*18c0*/  IMAD.WIDE R26, R8, 0x4, R18 ;  /* 0x00000004081a7825 */ /* 0x000fc800078e0212 */
[----:B--2---:R-:W-:-:S05]  /*18d0*/  FFMA R34, R37, -R20, R22 ;  /* 0x8000001425227223 */ /* 0x004fca0000000016 */
[----:B------:R1:W-:Y:S04]  /*18e0*/  STG.E desc[UR10][R30.64], R34 ;  /* 0x000000221e007986 */ /* 0x0003e8000c10190a */
[----:B------:R-:W2:Y:S04]  /*18f0*/  LDG.E R29, desc[UR10][R28.64] ;  /* 0x0000000a1c1d7981 */ /* 0x000ea8000c1e1900 */
[----:B------:R-:W2:Y:S01]  /*1900*/  LDG.E R26, desc[UR10][R26.64] ;  /* 0x0000000a1a1a7981 */ /* 0x000ea2000c1e1900 */
[----:B0-----:R-:W-:-:S04]  /*1910*/  IMAD.WIDE.U32 R24, R5, 0x4, R16 ;  /* 0x0000000405187825 */ /* 0x001fc800078e0010 */
[----:B------:R-:W-:-:S04]  /*1920*/  IMAD.WIDE R20, R7, 0x4, R14 ;  /* 0x0000000407147825 */ /* 0x000fc800078e020e */
[----:B------:R-:W-:-:S04]  /*1930*/  IMAD.WIDE R22, R7, 0x4, R18 ;  /* 0x0000000407167825 */ /* 0x000fc800078e0212 */
[----:B--2---:R-:W-:-:S05]  /*1940*/  FFMA R37, R34, -R26, R29 ;  /* 0x8000001a22257223 */ /* 0x004fca000000001d */
[----:B------:R0:W-:Y:S04]  /*1950*/  STG.E desc[UR10][R24.64], R37 ;  /* 0x0000002518007986 */ /* 0x0001e8000c10190a */
[----:B------:R-:W2:Y:S04]  /*1960*/  LDG.E R20, desc[UR10][R20.64] ;  /* 0x0000000a14147981 */ /* 0x000ea8000c1e1900 */
[----:B------:R-:W2:Y:S01]  /*1970*/  LDG.E R22, desc[UR10][R22.64] ;  /* 0x0000000a16167981 */ /* 0x000ea2000c1e1900 */
[----:B------:R-:W-:Y:S01]  /*1980*/  IADD3 R36, PT, PT, R5, -0x1, RZ ;  /* 0xffffffff05247810 */ /* 0x000fe20007ffe0ff */
[----:B------:R-:W-:-:S04]  /*1990*/  IMAD.WIDE R26, R9, 0x4, R14 ;  /* 0x00000004091a7825 */ /* 0x000fc800078e020e */
[----:B-1----:R-:W-:-:S04]  /*19a0*/  IMAD.WIDE.U32 R30, R36, 0x4, R16 ;  /* 0x00000004241e7825 */ /* 0x002fc800078e0010 */
[----:B------:R-:W-:-:S04]  /*19b0*/  IMAD.WIDE R28, R9, 0x4, R18 ;  /* 0x00000004091c7825 */ /* 0x000fc800078e0212 */
[----:B--2---:R-:W-:-:S05]  /*19c0*/  FFMA R34, R37, -R22, R20 ;  /* 0x8000001625227223 */ /* 0x004fca0000000014 */
[----:B------:R1:W-:Y:S04]  /*19d0*/  STG.E desc[UR10][R30.64], R34 ;  /* 0x000000221e007986 */ /* 0x0003e8000c10190a */
[----:B------:R-:W2:Y:S04]  /*19e0*/  LDG.E R27, desc[UR10][R26.64] ;  /* 0x0000000a1a1b7981 */ /* 0x000ea8000c1e1900 */
[----:B------:R-:W2:Y:S01]  /*19f0*/  LDG.E R28, desc[UR10][R28.64] ;  /* 0x0000000a1c1c7981 */ /* 0x000ea2000c1e1900 */
[----:B0-----:R-:W-:Y:S01]  /*1a00*/  IADD3 R25, PT, PT, R5, -0x2, RZ ;  /* 0xfffffffe05197810 */ /* 0x001fe20007ffe0ff */
[----:B------:R-:W-:-:S04]  /*1a10*/  IMAD.WIDE R22, R10, 0x4, R14 ;  /* 0x000000040a167825 */ /* 0x000fc800078e020e */
[----:B------:R-:W-:-:S04]  /*1a20*/  IMAD.WIDE.U32 R20, R25, 0x4, R16 ;  /* 0x0000000419147825 */ /* 0x000fc800078e0010 */
[----:B------:R-:W-:-:S04]  /*1a30*/  IMAD.WIDE R24, R10, 0x4, R18 ;  /* 0x000000040a187825 */ /* 0x000fc800078e0212 */
[----:B--2---:R-:W-:-:S05]  /*1a40*/  FFMA R37, R34, -R28, R27 ;  /* 0x8000001c22257223 */ /* 0x004fca000000001b */
[----:B------:R0:W-:Y:S04]  /*1a50*/  STG.E desc[UR10][R20.64], R37 ;  /* 0x0000002514007986 */ /* 0x0001e8000c10190a */
[----:B------:R-:W2:Y:S04]  /*1a60*/  LDG.E R22, desc[UR10][R22.64] ;  /* 0x0000000a16167981 */ /* 0x000ea8000c1e1900 */
[----:B------:R-:W2:Y:S01]  /*1a70*/  LDG.E R24, desc[UR10][R24.64] ;  /* 0x0000000a18187981 */ /* 0x000ea2000c1e1900 */
[----:B-1----:R-:W-:Y:S01]  /*1a80*/  IADD3 R31, PT, PT, R5, -0x3, RZ ;  /* 0xfffffffd051f7810 */ /* 0x002fe20007ffe0ff */
[----:B------:R-:W-:-:S04]  /*1a90*/  IMAD.WIDE R28, R11, 0x4, R14 ;  /* 0x000000040b1c7825 */ /* 0x000fc800078e020e */
[----:B------:R-:W-:-:S04]  /*1aa0*/  IMAD.WIDE.U32 R26, R31, 0x4, R16 ;  /* 0x000000041f1a7825 */ /* 0x000fc800078e0010 */
        /* <DEDUP_REMOVED lines=13> */
[----:B------:R-:W-:-:S05]  /*1b80*/  IADD3 R25, PT, PT, R5, -0x5, RZ ;  /* 0xfffffffb05197810 */ /* 0x000fca0007ffe0ff */
[----:B------:R-:W-:Y:S01]  /*1b90*/  IMAD.WIDE.U32 R24, R25, 0x4, R16 ;  /* 0x0000000419187825 */ /* 0x000fe200078e0010 */
[----:B------:R-:W-:-:S04]  /*1ba0*/  IADD3 R32, PT, PT, R32, 0x8, RZ ;  /* 0x0000000820207810 */ /* 0x000fc80007ffe0ff */
[----:B------:R-:W-:Y:S01]  /*1bb0*/  ISETP.NE.AND P0, PT, R32, RZ, PT ;  /* 0x000000ff2000720c */ /* 0x000fe20003f05270 */
[----:B------:R-:W-:Y:S01]  /*1bc0*/  UIADD3 UR8, UPT, UPT, UR8, -0x8, URZ ;  /* 0xfffffff808087890 */ /* 0x000fe2000fffe0ff */
[----:B-1----:R-:W-:Y:S02]  /*1bd0*/  IADD3 R26, PT, PT, -R13, RZ, RZ ;  /* 0x000000ff0d1a7210 */ /* 0x002fe40007ffe1ff */
[----:B------:R-:W-:Y:S02]  /*1be0*/  IADD3 R5, PT, PT, R5, -0x8, RZ ;  /* 0xfffffff805057810 */ /* 0x000fe40007ffe0ff */
[C---:B------:R-:W-:Y:S02]  /*1bf0*/  LEA R6, R26.reuse, R6, 0x3 ;  /* 0x000000061a067211 */ /* 0x040fe400078e18ff */
[C---:B------:R-:W-:Y:S02]  /*1c00*/  LEA R8, R26.reuse, R8, 0x3 ;  /* 0x000000081a087211 */ /* 0x040fe400078e18ff */
[----:B------:R-:W-:-:S02]  /*1c10*/  LEA R7, R26, R7, 0x3 ;  /* 0x000000071a077211 */ /* 0x000fc400078e18ff */
[C---:B------:R-:W-:Y:S02]  /*1c20*/  LEA R9, R26.reuse, R9, 0x3 ;  /* 0x000000091a097211 */ /* 0x040fe400078e18ff */
[C---:B------:R-:W-:Y:S02]  /*1c30*/  LEA R10, R26.reuse, R10, 0x3 ;  /* 0x0000000a1a0a7211 */ /* 0x040fe400078e18ff */
[C---:B------:R-:W-:Y:S02]  /*1c40*/  LEA R11, R26.reuse, R11, 0x3 ;  /* 0x0000000b1a0b7211 */ /* 0x040fe400078e18ff */
[C---:B------:R-:W-:Y:S02]  /*1c50*/  LEA R33, R26.reuse, R33, 0x3 ;  /* 0x000000211a217211 */ /* 0x040fe400078e18ff */
[----:B------:R-:W-:Y:S01]  /*1c60*/  LEA R35, R26, R35, 0x3 ;  /* 0x000000231a237211 */ /* 0x000fe200078e18ff */
[----:B--2---:R-:W-:-:S05]  /*1c70*/  FFMA R27, R37, -R18, R22 ;  /* 0x80000012251b7223 */ /* 0x004fca0000000016 */
[----:B------:R0:W-:Y:S01]  /*1c80*/  STG.E desc[UR10][R24.64], R27 ;  /* 0x0000001b18007986 */ /* 0x0001e2000c10190a */
[----:B------:R-:W-:Y:S05]  /*1c90*/  @P0 BRA `(.L_x_79) ;  /* 0xfffffff800bc0947 */ /* 0x000fea000383ffff */
[----:B------:R-:W-:-:S06]  /*1ca0*/  UIADD3 UR4, UPT, UPT, UR8, -0x2, URZ ;  /* 0xfffffffe08047890 */ /* 0x000fcc000fffe0ff */
[----:B------:R-:W-:-:S07]  /*1cb0*/  MOV R35, UR4 ;  /* 0x0000000400237c02 */ /* 0x000fce0008000f00 */
.L_x_78:
[----:B------:R-:W-:-:S13]  /*1cc0*/  ISETP.NE.AND P0, PT, R2, RZ, PT ;  /* 0x000000ff0200720c */ /* 0x000fda0003f05270 */
[----:B------:R-:W-:Y:S05]  /*1cd0*/  @!P0 EXIT ;  /* 0x000000000000894d */ /* 0x000fea0003800000 */
[----:B------:R-:W-:Y:S02]  /*1ce0*/  ISETP.GE.U32.AND P0, PT, R2, 0x4, PT ;  /* 0x000000040200780c */ /* 0x000fe40003f06070 */
[----:B------:R-:W-:-:S04]  /*1cf0*/  LOP3.LUT R26, R3, 0x3, RZ, 0xc0, !PT ;  /* 0x00000003031a7812 */ /* 0x000fc800078ec0ff */
[----:B------:R-:W-:-:S07]  /*1d00*/  ISETP.NE.AND P1, PT, R26, RZ, PT ;  /* 0x000000ff1a00720c */ /* 0x000fce0003f25270 */
[----:B------:R-:W-:Y:S06]  /*1d10*/  @!P0 BRA `(.L_x_80) ;  /* 0x0000000000ac8947 */ /* 0x000fec0003800000 */
[----:B0-----:R-:W0:Y:S01]  /*1d20*/  LDC.64 R6, c[0x0][0x390] ;  /* 0x0000e400ff067b82 */ /* 0x001e220000000a00 */
[----:B------:R-:W-:Y:S01]  /*1d30*/  IMAD R19, R35, R13, R4 ;  /* 0x0000000d23137224 */ /* 0x000fe200078e0204 */
[----:B------:R-:W-:-:S03]  /*1d40*/  IADD3 R5, PT, PT, R0, R35, RZ ;  /* 0x0000002300057210 */ /* 0x000fc60007ffe0ff */
[----:B------:R-:W-:-:S04]  /*1d50*/  IMAD.WIDE R10, R19, 0x4, R14 ;  /* 0x00000004130a7825 */ /* 0x000fc800078e020e */
[----:B------:R-:W-:Y:S02]  /*1d60*/  IMAD.WIDE.U32 R20, R5, 0x4, R16 ;  /* 0x0000000405147825 */ /* 0x000fe400078e0010 */
[----:B------:R-:W2:Y:S04]  /*1d70*/  LDG.E R10, desc[UR10][R10.64] ;  /* 0x0000000a0a0a7981 */ /* 0x000ea8000c1e1900 */
[----:B------:R-:W2:Y:S01]  /*1d80*/  LDG.E R20, desc[UR10][R20.64] ;  /* 0x0000000a14147981 */ /* 0x000ea2000c1e1900 */
[----:B0-----:R-:W-:-:S06]  /*1d90*/  IMAD.WIDE R18, R19, 0x4, R6 ;  /* 0x0000000413127825 */ /* 0x001fcc00078e0206 */
[----:B------:R-:W2:Y:S01]  /*1da0*/  LDG.E R19, desc[UR10][R18.64] ;  /* 0x0000000a12137981 */ /* 0x000ea2000c1e1900 */
[----:B------:R-:W-:Y:S02]  /*1db0*/  IMAD R2, R35, R13, -R13 ;  /* 0x0000000d23027224 */ /* 0x000fe400078e0a0d */
[----:B------:R-:W-:-:S03]  /*1dc0*/  IMAD R29, R4, R12, R35 ;  /* 0x0000000c041d7224 */ /* 0x000fc600078e0223 */
[----:B------:R-:W-:Y:S01]  /*1dd0*/  IADD3 R25, PT, PT, R4, R2, RZ ;  /* 0x0000000204197210 */ /* 0x000fe20007ffe0ff */
[----:B------:R-:W-:-:S04]  /*1de0*/  IMAD.WIDE.U32 R8, R29, 0x4, R16 ;  /* 0x000000041d087825 */ /* 0x000fc800078e0010 */
[----:B------:R-:W-:-:S04]  /*1df0*/  IMAD.WIDE R22, R25, 0x4, R14 ;  /* 0x0000000419167825 */ /* 0x000fc800078e020e */
[----:B------:R-:W-:-:S04]  /*1e00*/  IMAD.WIDE R24, R25, 0x4, R6 ;  /* 0x0000000419187825 */ /* 0x000fc800078e0206 */
[----:B--2---:R-:W-:-:S05]  /*1e10*/  FFMA R27, -R19, R20, R10 ;  /* 0x00000014131b7223 */ /* 0x004fca000000010a */
[----:B------:R0:W-:Y:S04]  /*1e20*/  STG.E desc[UR10][R8.64], R27 ;  /* 0x0000001b08007986 */ /* 0x0001e8000c10190a */
[----:B------:R-:W2:Y:S04]  /*1e30*/  LDG.E R22, desc[UR10][R22.64] ;  /* 0x0000000a16167981 */ /* 0x000ea8000c1e1900 */
[----:B------:R-:W2:Y:S01]  /*1e40*/  LDG.E R24, desc[UR10][R24.64] ;  /* 0x0000000a18187981 */ /* 0x000ea2000c1e1900 */
[----:B------:R-:W-:Y:S02]  /*1e50*/  IADD3 R31, PT, PT, R2, -R13, RZ ;  /* 0x8000000d021f7210 */ /* 0x000fe40007ffe0ff */
[----:B------:R-:W-:-:S02]  /*1e60*/  IADD3 R11, PT, PT, R29, -0x1, RZ ;  /* 0xffffffff1d0b7810 */ /* 0x000fc40007ffe0ff */
[----:B------:R-:W-:-:S03]  /*1e70*/  IADD3 R21, PT, PT, R4, R31, RZ ;  /* 0x0000001f04157210 */ /* 0x000fc60007ffe0ff */
[----:B------:R-:W-:-:S04]  /*1e80*/  IMAD.WIDE.U32 R10, R11, 0x4, R16 ;  /* 0x000000040b0a7825 */ /* 0x000fc800078e0010 */
[----:B------:R-:W-:-:S04]  /*1e90*/  IMAD.WIDE R18, R21, 0x4, R14 ;  /* 0x0000000415127825 */ /* 0x000fc800078e020e */
[----:B------:R-:W-:-:S04]  /*1ea0*/  IMAD.WIDE R20, R21, 0x4, R6 ;  /* 0x0000000415147825 */ /* 0x000fc800078e0206 */
[----:B--2---:R-:W-:-:S05]  /*1eb0*/  FFMA R29, R27, -R24, R22 ;  /* 0x800000181b1d7223 */ /* 0x004fca0000000016 */
[----:B------:R1:W-:Y:S04]  /*1ec0*/  STG.E desc[UR10][R10.64], R29 ;  /* 0x0000001d0a007986 */ /* 0x0003e8000c10190a */
[----:B------:R-:W2:Y:S04]  /*1ed0*/  LDG.E R18, desc[UR10][R18.64] ;  /* 0x0000000a12127981 */ /* 0x000ea8000c1e1900 */
[----:B------:R-:W2:Y:S01]  /*1ee0*/  LDG.E R20, desc[UR10][R20.64] ;  /* 0x0000000a14147981 */ /* 0x000ea2000c1e1900 */
[----:B0-----:R-:W-:Y:S02]  /*1ef0*/  IADD3 R9, PT, PT, R5, -0x3, RZ ;  /* 0xfffffffd05097810 */ /* 0x001fe40007ffe0ff */
[----:B------:R-:W-:-:S03]  /*1f00*/  IADD3 R31, PT, PT, R4, -R13, R31 ;  /* 0x8000000d041f7210 */ /* 0x000fc60007ffe01f */
[----:B------:R-:W-:-:S04]  /*1f10*/  IMAD.WIDE.U32 R8, R9, 0x4, R16 ;  /* 0x0000000409087825 */ /* 0x000fc800078e0010 */
[----:B------:R-:W-:-:S04]  /*1f20*/  IMAD.WIDE R22, R31, 0x4, R14 ;  /* 0x000000041f167825 */ /* 0x000fc800078e020e */
[----:B------:R-:W-:-:S04]  /*1f30*/  IMAD.WIDE R6, R31, 0x4, R6 ;  /* 0x000000041f067825 */ /* 0x000fc800078e0206 */
[----:B--2---:R-:W-:-:S05]  /*1f40*/  FFMA R25, R29, -R20, R18 ;  /* 0x800000141d197223 */ /* 0x004fca0000000012 */
[----:B------:R2:W-:Y:S04]  /*1f50*/  STG.E desc[UR10][R8.64], R25 ;  /* 0x0000001908007986 */ /* 0x0005e8000c10190a */
[----:B------:R-:W3:Y:S04]  /*1f60*/  LDG.E R22, desc[UR10][R22.64] ;  /* 0x0000000a16167981 */ /* 0x000ee8000c1e1900 */
[----:B------:R-:W3:Y:S01]  /*1f70*/  LDG.E R6, desc[UR10][R6.64] ;  /* 0x0000000a06067981 */ /* 0x000ee2000c1e1900 */
[----:B-1----:R-:W-:-:S05]  /*1f80*/  IADD3 R11, PT, PT, R5, -0x4, RZ ;  /* 0xfffffffc050b7810 */ /* 0x002fca0007ffe0ff */
[----:B------:R-:W-:Y:S01]  /*1f90*/  IMAD.WIDE.U32 R10, R11, 0x4, R16 ;  /* 0x000000040b0a7825 */ /* 0x000fe200078e0010 */
[----:B------:R-:W-:-:S03]  /*1fa0*/  IADD3 R35, PT, PT, R35, -0x4, RZ ;  /* 0xfffffffc23237810 */ /* 0x000fc60007ffe0ff */
[----:B---3--:R-:W-:-:S05]  /*1fb0*/  FFMA R5, R25, -R6, R22 ;  /* 0x8000000619057223 */ /* 0x008fca0000000016 */
[----:B------:R2:W-:Y:S02]  /*1fc0*/  STG.E desc[UR10][R10.64], R5 ;  /* 0x000000050a007986 */ /* 0x0005e4000c10190a */
.L_x_80:
[----:B------:R-:W-:Y:S05]  /*1fd0*/  @!P1 EXIT ;  /* 0x000000000000994d */ /* 0x000fea0003800000 */
[----:B------:R-:W-:Y:S02]  /*1fe0*/  ISETP.NE.AND P0, PT, R26, 0x1, PT ;  /* 0x000000011a00780c */ /* 0x000fe40003f05270 */
[----:B------:R-:W-:-:S04]  /*1ff0*/  LOP3.LUT R3, R3, 0x1, RZ, 0xc0, !PT ;  /* 0x0000000103037812 */ /* 0x000fc800078ec0ff */
[----:B------:R-:W-:-:S07]  /*2000*/  ISETP.NE.U32.AND P1, PT, R3, 0x1, PT ;  /* 0x000000010300780c */ /* 0x000fce0003f25070 */
[----:B------:R-:W-:Y:S06]  /*2010*/  @!P0 BRA `(.L_x_81) ;  /* 0x0000000000608947 */ /* 0x000fec0003800000 */
[----:B------:R-:W1:Y:S01]  /*2020*/  LDC.64 R2, c[0x0][0x390] ;  /* 0x0000e400ff027b82 */ /* 0x000e620000000a00 */
[----:B--2---:R-:W-:Y:S01]  /*2030*/  IADD3 R11, PT, PT, R0, R35, RZ ;  /* 0x00000023000b7210 */ /* 0x004fe20007ffe0ff */
[----:B0-----:R-:W-:-:S04]  /*2040*/  IMAD R9, R35, R13, R4 ;  /* 0x0000000d23097224 */ /* 0x001fc800078e0204 */
[----:B------:R-:W-:-:S04]  /*2050*/  IMAD.WIDE R6, R9, 0x4, R14 ;  /* 0x0000000409067825 */ /* 0x000fc800078e020e */
[----:B------:R-:W-:Y:S02]  /*2060*/  IMAD.WIDE.U32 R10, R11, 0x4, R16 ;  /* 0x000000040b0a7825 */ /* 0x000fe400078e0010 */
[----:B------:R-:W2:Y:S04]  /*2070*/  LDG.E R6, desc[UR10][R6.64] ;  /* 0x0000000a06067981 */ /* 0x000ea8000c1e1900 */
[----:B------:R-:W2:Y:S01]  /*2080*/  LDG.E R10, desc[UR10][R10.64] ;  /* 0x0000000a0a0a7981 */ /* 0x000ea2000c1e1900 */
[----:B-1----:R-:W-:-:S06]  /*2090*/  IMAD.WIDE R8, R9, 0x4, R2 ;  /* 0x0000000409087825 */ /* 0x002fcc00078e0202 */
        /* <DEDUP_REMOVED lines=11> */
[----:B------:R-:W-:-:S05]  /*2150*/  IADD3 R7, PT, PT, R23, -0x1, RZ ;  /* 0xffffffff17077810 */ /* 0x000fca0007ffe0ff */
[----:B------:R-:W-:Y:S01]  /*2160*/  IMAD.WIDE.U32 R6, R7, 0x4, R16 ;  /* 0x0000000407067825 */ /* 0x000fe200078e0010 */
[----:B------:R-:W-:-:S03]  /*2170*/  IADD3 R35, PT, PT, R35, -0x2, RZ ;  /* 0xfffffffe23237810 */ /* 0x000fc60007ffe0ff */
[----:B--2---:R-:W-:-:S05]  /*2180*/  FFMA R9, R5, -R2, R20 ;  /* 0x8000000205097223 */ /* 0x004fca0000000014 */
[----:B------:R1:W-:Y:S02]  /*2190*/  STG.E desc[UR10][R6.64], R9 ;  /* 0x0000000906007986 */ /* 0x0003e4000c10190a */
.L_x_81:
[----:B------:R-:W-:Y:S05]  /*21a0*/  @P1 EXIT ;  /* 0x000000000000194d */ /* 0x000fea0003800000 */
[----:B------:R-:W3:Y:S01]  /*21b0*/  LDC.64 R2, c[0x0][0x390] ;  /* 0x0000e400ff027b82 */ /* 0x000ee20000000a00 */
[----:B01----:R-:W-:Y:S01]  /*21c0*/  IADD3 R7, PT, PT, R0, R35, RZ ;  /* 0x0000002300077210 */ /* 0x003fe20007ffe0ff */
[----:B------:R-:W-:-:S04]  /*21d0*/  IMAD R13, R35, R13, R4 ;  /* 0x0000000d230d7224 */ /* 0x000fc800078e0204 */
[----:B------:R-:W-:-:S04]  /*21e0*/  IMAD.WIDE R14, R13, 0x4, R14 ;  /* 0x000000040d0e7825 */ /* 0x000fc800078e020e */
[----:B------:R-:W-:Y:S02]  /*21f0*/  IMAD.WIDE.U32 R6, R7, 0x4, R16 ;  /* 0x0000000407067825 */ /* 0x000fe400078e0010 */
[----:B------:R-:W2:Y:S04]  /*2200*/  LDG.E R14, desc[UR10][R14.64] ;  /* 0x0000000a0e0e7981 */ /* 0x000ea8000c1e1900 */
[----:B------:R-:W2:Y:S01]  /*2210*/  LDG.E R6, desc[UR10][R6.64] ;  /* 0x0000000a06067981 */ /* 0x000ea2000c1e1900 */
[----:B---3--:R-:W-:-:S06]  /*2220*/  IMAD.WIDE R2, R13, 0x4, R2 ;  /* 0x000000040d027825 */ /* 0x008fcc00078e0202 */
[----:B------:R-:W2:Y:S01]  /*2230*/  LDG.E R3, desc[UR10][R2.64] ;  /* 0x0000000a02037981 */ /* 0x000ea2000c1e1900 */
[----:B------:R-:W-:-:S04]  /*2240*/  IMAD R35, R4, R12, R35 ;  /* 0x0000000c04237224 */ /* 0x000fc800078e0223 */
[----:B------:R-:W-:-:S04]  /*2250*/  IMAD.WIDE.U32 R16, R35, 0x4, R16 ;  /* 0x0000000423107825 */ /* 0x000fc800078e0010 */
[----:B--2---:R-:W-:-:S05]  /*2260*/  FFMA R5, -R3, R6, R14 ;  /* 0x0000000603057223 */ /* 0x004fca000000010e */
[----:B------:R-:W-:Y:S01]  /*2270*/  STG.E desc[UR10][R16.64], R5 ;  /* 0x0000000510007986 */ /* 0x000fe2000c10190a */
[----:B------:R-:W-:Y:S05]  /*2280*/  EXIT ;  /* 0x000000000000794d */ /* 0x000fea0003800000 */
        .weak           $__internal_2_$__cuda_sm20_rcp_rn_f32_slowpath
        .type           $__internal_2_$__cuda_sm20_rcp_rn_f32_slowpath,@function
        .size           $__internal_2_$__cuda_sm20_rcp_rn_f32_slowpath,($__internal_3_$__cuda_sm3x_div_rn_noftz_f32_slowpath - $__internal_2_$__cuda_sm20_rcp_rn_f32_slowpath)
$__internal_2_$__cuda_sm20_rcp_rn_f32_slowpath:
[----:B------:R-:W-:Y:S01]  /*2290*/  SHF.L.U32 R5, R0, 0x1, RZ ;  /* 0x0000000100057819 */ /* 0x000fe200000006ff */
[----:B------:R-:W-:Y:S03]  /*22a0*/  BSSY.RECONVERGENT B1, `(.L_x_82) ;  /* 0x0000030000017945 */ /* 0x000fe60003800200 */
[----:B------:R-:W-:-:S04]  /*22b0*/  SHF.R.U32.HI R5, RZ, 0x18, R5 ;  /* 0x00000018ff057819 */ /* 0x000fc80000011605 */
[----:B------:R-:W-:-:S13]  /*22c0*/  ISETP.NE.U32.AND P0, PT, R5, RZ, PT ;  /* 0x000000ff0500720c */ /* 0x000fda0003f05070 */
[----:B------:R-:W-:Y:S05]  /*22d0*/  @P0 BRA `(.L_x_83) ;  /* 0x0000000000280947 */ /* 0x000fea0003800000 */
[----:B------:R-:W-:-:S04]  /*22e0*/  SHF.L.U32 R5, R0, 0x1, RZ ;  /* 0x0000000100057819 */ /* 0x000fc800000006ff */
[----:B------:R-:W-:-:S13]  /*22f0*/  ISETP.NE.AND P0, PT, R5, RZ, PT ;  /* 0x000000ff0500720c */ /* 0x000fda0003f05270 */
[----:B------:R-:W-:Y:S01]  /*2300*/  @P0 FFMA R34, R0, 1.84467440737095516160e+19, RZ ;  /* 0x5f80000000220823 */ /* 0x000fe200000000ff */
[----:B------:R-:W-:Y:S08]  /*2310*/  @!P0 MUFU.RCP R7, R0 ;  /* 0x0000000000078308 */ /* 0x000ff00000001000 */
[----:B------:R-:W0:Y:S02]  /*2320*/  @P0 MUFU.RCP R5, R34 ;  /* 0x0000002200050308 */ /* 0x000e240000001000 */
[----:B0-----:R-:W-:-:S04]  /*2330*/  @P0 FFMA R36, R34, R5, -1 ;  /* 0xbf80000022240423 */ /* 0x001fc80000000005 */
[----:B------:R-:W-:-:S04]  /*2340*/  @P0 FADD.FTZ R36, -R36, -RZ ;  /* 0x800000ff24240221 */ /* 0x000fc80000010100 */
[----:B------:R-:W-:-:S04]  /*2350*/  @P0 FFMA R36, R5, R36, R5 ;  /* 0x0000002405240223 */ /* 0x000fc80000000005 */
[----:B------:R-:W-:Y:S01]  /*2360*/  @P0 FFMA R7, R36, 1.84467440737095516160e+19, RZ ;  /* 0x5f80000024070823 */ /* 0x000fe200000000ff */
[----:B------:R-:W-:Y:S06]  /*2370*/  BRA `(.L_x_84) ;  /* 0x0000000000887947 */ /* 0x000fec0003800000 */
.L_x_83:
        /* <DEDUP_REMOVED lines=10> */
[----:B------:R-:W-:-:S05]  /*2420*/  FFMA.RP R34, R11, R34, R11 ;  /* 0x000000220b227223 */ /* 0x000fca000000800b */
[C---:B------:R-:W-:Y:S01]  /*2430*/  FSETP.NEU.FTZ.AND P0, PT, R9.reuse, R34, PT ;  /* 0x000000220900720b */ /* 0x040fe20003f1d000 */
[----:B------:R-:W-:Y:S01]  /*2440*/  HFMA2 R34, -RZ, RZ, 0, 1.78813934326171875e-07 ;  /* 0x00000003ff227431 */ /* 0x000fe200000001ff */
[----:B------:R-:W-:-:S04]  /*2450*/  LOP3.LUT R9, R9, 0x7fffff, RZ, 0xc0, !PT ;  /* 0x007fffff09097812 */ /* 0x000fc800078ec0ff */
[-C--:B------:R-:W-:Y:S02]  /*2460*/  SHF.L.U32 R11, R34, R7.reuse, RZ ;  /* 0x00000007220b7219 */ /* 0x080fe400000006ff */
[----:B------:R-:W-:Y:S02]  /*2470*/  LOP3.LUT R34, R9, 0x800000, RZ, 0xfc, !PT ;  /* 0x0080000009227812 */ /* 0x000fe400078efcff */
[----:B------:R-:W-:Y:S02]  /*2480*/  SEL R9, RZ, 0xffffffff, !P0 ;  /* 0xffffffffff097807 */ /* 0x000fe40004000000 */
[----:B------:R-:W-:Y:S02]  /*2490*/  LOP3.LUT R36, R11, R34, RZ, 0xc0, !PT ;  /* 0x000000220b247212 */ /* 0x000fe400078ec0ff */
[----:B------:R-:W-:Y:S02]  /*24a0*/  IADD3 R9, PT, PT, -R9, RZ, RZ ;  /* 0x000000ff09097210 */ /* 0x000fe40007ffe1ff */
[----:B------:R-:W-:-:S02]  /*24b0*/  SHF.R.U32.HI R36, RZ, R7, R36 ;  /* 0x00000007ff247219 */ /* 0x000fc40000011624 */
[--C-:B------:R-:W-:Y:S02]  /*24c0*/  LOP3.LUT P1, RZ, R9, R7, R34.reuse, 0xf8, !PT ;  /* 0x0000000709ff7212 */ /* 0x100fe4000782f822 */
[C---:B------:R-:W-:Y:S02]  /*24d0*/  LOP3.LUT P0, RZ, R36.reuse, 0x1, RZ, 0xc0, !PT ;  /* 0x0000000124ff7812 */ /* 0x040fe4000780c0ff */
[----:B------:R-:W-:Y:S02]  /*24e0*/  LOP3.LUT P2, RZ, R36, 0x2, RZ, 0xc0, !PT ;  /* 0x0000000224ff7812 */ /* 0x000fe4000784c0ff */
[----:B------:R-:W-:Y:S02]  /*24f0*/  SHF.R.U32.HI R5, RZ, R5, R34 ;  /* 0x00000005ff057219 */ /* 0x000fe40000011622 */
[----:B------:R-:W-:Y:S02]  /*2500*/  PLOP3.LUT P0, PT, P0, P1, P2, 0xe0, 0x0 ;  /* 0x000000000000781c */ /* 0x000fe40000703c20 */
[----:B------:R-:W-:-:S02]  /*2510*/  LOP3.LUT P1, RZ, R0, 0x7fffff, RZ, 0xc0, !PT ;  /* 0x007fffff00ff7812 */ /* 0x000fc4000782c0ff */
[----:B------:R-:W-:-:S04]  /*2520*/  SEL R7, RZ, 0x1, !P0 ;  /* 0x00000001ff077807 */ /* 0x000fc80004000000 */
[----:B------:R-:W-:-:S04]  /*2530*/  IADD3 R7, PT, PT, -R7, RZ, RZ ;  /* 0x000000ff07077210 */ /* 0x000fc80007ffe1ff */
[----:B------:R-:W-:-:S13]  /*2540*/  ISETP.GE.AND P0, PT, R7, RZ, PT ;  /* 0x000000ff0700720c */ /* 0x000fda0003f06270 */
[----:B------:R-:W-:-:S04]  /*2550*/  @!P0 IADD3 R5, PT, PT, R5, 0x1, RZ ;  /* 0x0000000105058810 */ /* 0x000fc80007ffe0ff */
[----:B------:R-:W-:-:S04]  /*2560*/  @!P1 SHF.L.U32 R5, R5, 0x1, RZ ;  /* 0x0000000105059819 */ /* 0x000fc800000006ff */
[----:B------:R-:W-:Y:S01]  /*2570*/  LOP3.LUT R7, R5, 0x80000000, R0, 0xf8, !PT ;  /* 0x8000000005077812 */ /* 0x000fe200078ef800 */
[----:B------:R-:W-:Y:S06]  /*2580*/  BRA `(.L_x_84) ;  /* 0x0000000000047947 */ /* 0x000fec0003800000 */
.L_x_85:
[----:B------:R0:W1:Y:S02]  /*2590*/  MUFU.RCP R7, R0 ;  /* 0x0000000000077308 */ /* 0x0000640000001000 */
.L_x_84:
[----:B------:R-:W-:Y:S05]  /*25a0*/  BSYNC.RECONVERGENT B1 ;  /* 0x0000000000017941 */ /* 0x000fea0003800200 */
.L_x_82:
[----:B------:R-:W-:Y:S01]  /*25b0*/  HFMA2 R35, -RZ, RZ, 0, 0 ;  /* 0x00000000ff237431 */ /* 0x000fe200000001ff */
[----:B------:R-:W-:-:S04]  /*25c0*/  MOV R34, R2 ;  /* 0x0000000200227202 */ /* 0x000fc80000000f00 */
[----:B01----:R-:W-:Y:S05]  /*25d0*/  RET.REL.NODEC R34 `(_ZN8CRWCRGPU7TDMARowEPfS0_S0_S0_S0_4int2) ;  /* 0xffffffd822887950 */ /* 0x003fea0003c3ffff */
        .weak           $__internal_3_$__cuda_sm3x_div_rn_noftz_f32_slowpath
        .type           $__internal_3_$__cuda_sm3x_div_rn_noftz_f32_slowpath,@function
        .size           $__internal_3_$__cuda_sm3x_div_rn_noftz_f32_slowpath,(.L_x_122 - $__internal_3_$__cuda_sm3x_div_rn_noftz_f32_slowpath)
$__internal_3_$__cuda_sm3x_div_rn_noftz_f32_slowpath:
        /* <DEDUP_REMOVED lines=30> */
[----:B------:R-:W-:Y:S01]  /*27c0*/  @!P0 FFMA R0, R0, 1.84467440737095516160e+19, RZ ;  /* 0x5f80000000008823 */ /* 0x000fe200000000ff */
[----:B------:R-:W-:Y:S01]  /*27d0*/  @!P0 MOV R5, 0xffffffc0 ;  /* 0xffffffc000058802 */ /* 0x000fe20000000f00 */
[----:B------:R-:W-:-:S03]  /*27e0*/  @!P1 FFMA R3, R3, 1.84467440737095516160e+19, RZ ;  /* 0x5f80000003039823 */ /* 0x000fc600000000ff */
[----:B------:R-:W-:-:S07]  /*27f0*/  @!P1 IADD3 R5, PT, PT, R5, 0x40, RZ ;  /* 0x0000004005059810 */ /* 0x000fce0007ffe0ff */
.L_x_87:
        /* <DEDUP_REMOVED lines=30> */
[C---:B------:R-:W-:Y:S01]  /*29e0*/  IADD3 R14, PT, PT, R15.reuse, 0x20, RZ ;  /* 0x000000200f0e7810 */ /* 0x040fe20007ffe0ff */
[-CC-:B------:R-:W-:Y:S01]  /*29f0*/  FFMA.RM R3, R20, R16.reuse, R17.reuse ;  /* 0x0000001014037223 */ /* 0x180fe20000004011 */
[C---:B------:R-:W-:Y:S02]  /*2a00*/  ISETP.NE.AND P2, PT, R15.reuse, RZ, PT ;  /* 0x000000ff0f00720c */ /* 0x040fe40003f45270 */
[----:B------:R-:W-:Y:S01]  /*2a10*/  LOP3.LUT R5, R0, 0x7fffff, RZ, 0xc0, !PT ;  /* 0x007fffff00057812 */ /* 0x000fe200078ec0ff */
[----:B------:R-:W-:Y:S01]  /*2a20*/  FFMA.RP R0, R20, R16, R17 ;  /* 0x0000001014007223 */ /* 0x000fe20000008011 */
[----:B------:R-:W-:Y:S02]  /*2a30*/  ISETP.NE.AND P1, PT, R15, RZ, PT ;  /* 0x000000ff0f00720c */ /* 0x000fe40003f25270 */
[----:B------:R-:W-:Y:S02]  /*2a40*/  LOP3.LUT R5, R5, 0x800000, RZ, 0xfc, !PT ;  /* 0x0080000005057812 */ /* 0x000fe400078efcff */
[----:B------:R-:W-:-:S02]  /*2a50*/  IADD3 R15, PT, PT, -R15, RZ, RZ ;  /* 0x000000ff0f0f7210 */ /* 0x000fc40007ffe1ff */
[----:B------:R-:W-:Y:S02]  /*2a60*/  SHF.L.U32 R14, R5, R14, RZ ;  /* 0x0000000e050e7219 */ /* 0x000fe400000006ff */
[----:B------:R-:W-:Y:S02]  /*2a70*/  FSETP.NEU.FTZ.AND P0, PT, R0, R3, PT ;  /* 0x000000030000720b */ /* 0x000fe40003f1d000 */
[----:B------:R-:W-:Y:S02]  /*2a80*/  SEL R0, R15, RZ, P2 ;  /* 0x000000ff0f007207 */ /* 0x000fe40001000000 */
[----:B------:R-:W-:Y:S02]  /*2a90*/  ISETP.NE.AND P1, PT, R14, RZ, P1 ;  /* 0x000000ff0e00720c */ /* 0x000fe40000f25270 */
[----:B------:R-:W-:Y:S02]  /*2aa0*/  SHF.R.U32.HI R0, RZ, R0, R5 ;  /* 0x00000000ff007219 */ /* 0x000fe40000011605 */
[----:B------:R-:W-:-:S02]  /*2ab0*/  PLOP3.LUT P0, PT, P0, P1, PT, 0xf8, 0x8f ;  /* 0x00000000008f781c */ /* 0x000fc40000703f70 */
[----:B------:R-:W-:Y:S02]  /*2ac0*/  SHF.R.U32.HI R14, RZ, 0x1, R0 ;  /* 0x00000001ff0e7819 */ /* 0x000fe40000011600 */
[----:B------:R-:W-:-:S04]  /*2ad0*/  SEL R3, RZ, 0x1, !P0 ;  /* 0x00000001ff037807 */ /* 0x000fc80004000000 */
[----:B------:R-:W-:-:S04]  /*2ae0*/  LOP3.LUT R3, R3, 0x1, R14, 0xf8, !PT ;  /* 0x0000000103037812 */ /* 0x000fc800078ef80e */
[----:B------:R-:W-:-:S04]  /*2af0*/  LOP3.LUT R3, R3, R0, RZ, 0xc0, !PT ;  /* 0x0000000003037212 */ /* 0x000fc800078ec0ff */
[----:B------:R-:W-:-:S04]  /*2b00*/  IADD3 R14, PT, PT, R14, R3, RZ ;  /* 0x000000030e0e7210 */ /* 0x000fc80007ffe0ff */
[----:B------:R-:W-:Y:S01]  /*2b10*/  LOP3.LUT R9, R14, R9, RZ, 0xfc, !PT ;  /* 0x000000090e097212 */ /* 0x000fe200078efcff */
[----:B------:R-:W-:Y:S06]  /*2b20*/  BRA `(.L_x_95) ;  /* 0x0000000000107947 */ /* 0x000fec0003800000 */
.L_x_94:
[----:B------:R-:W-:-:S04]  /*2b30*/  LOP3.LUT R9, R9, 0x80000000, RZ, 0xc0, !PT ;  /* 0x8000000009097812 */ /* 0x000fc800078ec0ff */
[----:B------:R-:W-:Y:S01]  /*2b40*/  LOP3.LUT R9, R9, 0x7f800000, RZ, 0xfc, !PT ;  /* 0x7f80000009097812 */ /* 0x000fe200078efcff */
[----:B------:R-:W-:Y:S06]  /*2b50*/  BRA `(.L_x_95) ;  /* 0x0000000000047947 */ /* 0x000fec0003800000 */
.L_x_93:
[----:B------:R-:W-:-:S07]  /*2b60*/  LEA R9, R14, R9, 0x17 ;  /* 0x000000090e097211 */ /* 0x000fce00078eb8ff */
.L_x_95:
[----:B------:R-:W-:Y:S05]  /*2b70*/  BSYNC.RECONVERGENT B2 ;  /* 0x0000000000027941 */ /* 0x000fea0003800200 */
.L_x_92:
[----:B------:R-:W-:Y:S05]  /*2b80*/  BRA `(.L_x_96) ;  /* 0x0000000000207947 */ /* 0x000fea0003800000 */
.L_x_91:
[----:B------:R-:W-:-:S04]  /*2b90*/  LOP3.LUT R0, R3, 0x80000000, R0, 0x48, !PT ;  /* 0x8000000003007812 */ /* 0x000fc800078e4800 */
[----:B------:R-:W-:Y:S01]  /*2ba0*/  LOP3.LUT R9, R0, 0x7f800000, RZ, 0xfc, !PT ;  /* 0x7f80000000097812 */ /* 0x000fe200078efcff */
[----:B------:R-:W-:Y:S06]  /*2bb0*/  BRA `(.L_x_96) ;  /* 0x0000000000147947 */ /* 0x000fec0003800000 */
.L_x_90:
[----:B------:R-:W-:Y:S01]  /*2bc0*/  LOP3.LUT R9, R3, 0x80000000, R0, 0x48, !PT ;  /* 0x8000000003097812 */ /* 0x000fe200078e4800 */
[----:B------:R-:W-:Y:S06]  /*2bd0*/  BRA `(.L_x_96) ;  /* 0x00000000000c7947 */ /* 0x000fec0003800000 */
.L_x_89:
[----:B------:R-:W0:Y:S01]  /*2be0*/  MUFU.RSQ R9, -QNAN ;  /* 0xffc0000000097908 */ /* 0x000e220000001400 */
[----:B------:R-:W-:Y:S05]  /*2bf0*/  BRA `(.L_x_96) ;  /* 0x0000000000047947 */ /* 0x000fea0003800000 */
.L_x_88:
[----:B------:R-:W-:-:S07]  /*2c00*/  FADD.FTZ R9, R0, R3 ;  /* 0x0000000300097221 */ /* 0x000fce0000010000 */
.L_x_96:
[----:B------:R-:W-:Y:S05]  /*2c10*/  BSYNC.RECONVERGENT B1 ;  /* 0x0000000000017941 */ /* 0x000fea0003800200 */
.L_x_86:
[----:B------:R-:W-:-:S04]  /*2c20*/  HFMA2 R3, -RZ, RZ, 0, 0 ;  /* 0x00000000ff037431 */ /* 0x000fc800000001ff */
[----:B0-----:R-:W-:Y:S05]  /*2c30*/  RET.REL.NODEC R2 `(_ZN8CRWCRGPU7TDMARowEPfS0_S0_S0_S0_4int2) ;  /* 0xffffffd002f07950 */ /* 0x001fea0003c3ffff */
.L_x_97:
        /* <DEDUP_REMOVED lines=12> */
.L_x_122:


//--------------------- .text._ZN8CRWCRGPU14PRColumnKernelEPfS0_S0_S0_PhS0_S0_S0_S0_4int2fff --------------------------
	.section	.text._ZN8CRWCRGPU14PRColumnKernelEPfS0_S0_S0_PhS0_S0_S0_S0_4int2fff,"ax",@progbits
	.align	128
        .global         _ZN8CRWCRGPU14PRColumnKernelEPfS0_S0_S0_PhS0_S0_S0_S0_4int2fff
        .type           _ZN8CRWCRGPU14PRColumnKernelEPfS0_S0_S0_PhS0_S0_S0_S0_4int2fff,@function
        .size           _ZN8CRWCRGPU14PRColumnKernelEPfS0_S0_S0_PhS0_S0_S0_S0_4int2fff,(.L_x_125 - _ZN8CRWCRGPU14PRColumnKernelEPfS0_S0_S0_PhS0_S0_S0_S0_4int2fff)
        .other          _ZN8CRWCRGPU14PRColumnKernelEPfS0_S0_S0_PhS0_S0_S0_S0_4int2fff,@"STO_CUDA_ENTRY STV_DEFAULT"
_ZN8CRWCRGPU14PRColumnKernelEPfS0_S0_S0_PhS0_S0_S0_S0_4int2fff:
.text._ZN8CRWCRGPU14PRColumnKernelEPfS0_S0_S0_PhS0_S0_S0_S0_4int2fff:
[----:B------:R-:W-:Y:S01]  /*0000*/  LDC R1, c[0x0][0x37c] ;  /* 0x0000df00ff017b82 */ /* 0x000fe20000000800 */
[----:B------:R-:W0:Y:S07]  /*0010*/  S2R R0, SR_TID.Y ;  /* 0x0000000000007919 */ /* 0x000e2e0000002200 */
[----:B------:R-:W1:Y:S01]  /*0020*/  LDC R6, c[0x0][0x360] ;  /* 0x0000d800ff067b82 */ /* 0x000e620000000800 */
[----:B------:R-:W1:Y:S07]  /*0030*/  S2R R7, SR_TID.X ;  /* 0x0000000000077919 */ /* 0x000e6e0000002100 */
[----:B------:R-:W0:Y:S08]  /*0040*/  S2UR UR5, SR_CTAID.Y ;  /* 0x00000000000579c3 */ /* 0x000e300000002600 */
[----:B------:R-:W0:Y:S08]  /*0050*/  LDC R5, c[0x0][0x364] ;  /* 0x0000d900ff057b82 */ /* 0x000e300000000800 */
[----:B------:R-:W1:Y:S08]  /*0060*/  S2UR UR4, SR_CTAID.X ;  /* 0x00000000000479c3 */ /* 0x000e700000002500 */
[----:B------:R-:W2:Y:S01]  /*0070*/  LDC.64 R2, c[0x0][0x3c8] ;  /* 0x0000f200ff027b82 */ /* 0x000ea20000000a00 */
[----:B0-----:R-:W-:-:S02]  /*0080*/  IMAD R5, R5, UR5, R0 ;  /* 0x0000000505057c24 */ /* 0x001fc4000f8e0200 */
[----:B-1----:R-:W-:-:S03]  /*0090*/  IMAD R6, R6, UR4, R7 ;  /* 0x0000000406067c24 */ /* 0x002fc6000f8e0207 */
[----:B--2---:R-:W-:-:S04]  /*00a0*/  ISETP.GE.U32.AND P0, PT, R5, R3, PT ;  /* 0x000000030500720c */ /* 0x004fc80003f06070 */
[----:B------:R-:W-:-:S13]  /*00b0*/  ISETP.GE.U32.OR P0, PT, R6, R2, P0 ;  /* 0x000000020600720c */ /* 0x000fda0000706470 */
[----:B------:R-:W-:Y:S05]  /*00c0*/  @P0 EXIT ;  /* 0x000000000000094d */ /* 0x000fea0003800000 */
[C---:B------:R-:W-:Y:S01]  /*00d0*/  ISETP.NE.AND P0, PT, R5.reuse, RZ, PT ;  /* 0x000000ff0500720c */ /* 0x040fe20003f05270 */
[----:B------:R-:W-:Y:S01]  /*00e0*/  IMAD R4, R5, R2, RZ ;  /* 0x0000000205047224 */ /* 0x000fe200078e02ff */
[----:B------:R-:W0:Y:S01]  /*00f0*/  LDCU.64 UR4, c[0x0][0x358] ;  /* 0x00006b00ff0477ac */ /* 0x000e220008000a00 */
[----:B------:R-:W-:Y:S03]  /*0100*/  BSSY.RECONVERGENT B0, `(.L_x_98) ;  /* 0x000004f000007945 */ /* 0x000fe60003800200 */
[----:B------:R-:W-:-:S07]  /*0110*/  IADD3 R0, PT, PT, R6, R4, RZ ;  /* 0x0000000406007210 */ /* 0x000fce0007ffe0ff */
[----:B------:R-:W-:Y:S05]  /*0120*/  @P0 BRA `(.L_x_99) ;  /* 0x00000000004c0947 */ /* 0x000fea0003800000 */
[----:B------:R-:W1:Y:S01]  /*0130*/  LDC.64 R8, c[0x0][0x3a8] ;  /* 0x0000ea00ff087b82 */ /* 0x000e620000000a00 */
[----:B------:R-:W-:Y:S02]  /*0140*/  IMAD R3, R6, R3, RZ ;  /* 0x0000000306037224 */ /* 0x000fe400078e02ff */
[----:B------:R-:W-:-:S05]  /*0150*/  HFMA2 R5, -RZ, RZ, -1.875, 0 ;  /* 0xbf800000ff057431 */ /* 0x000fca00000001ff */
[----:B------:R-:W2:Y:S08]  /*0160*/  LDC.64 R10, c[0x0][0x388] ;  /* 0x0000e200ff0a7b82 */ /* 0x000eb00000000a00 */
[----:B------:R-:W3:Y:S01]  /*0170*/  LDC.64 R12, c[0x0][0x3b8] ;  /* 0x0000ee00ff0c7b82 */ /* 0x000ee20000000a00 */
[----:B-1----:R-:W-:-:S07]  /*0180*/  IMAD.WIDE R8, R0, 0x4, R8 ;  /* 0x0000000400087825 */ /* 0x002fce00078e0208 */
[----:B------:R-:W1:Y:S01]  /*0190*/  LDC.64 R14, c[0x0][0x3b0] ;  /* 0x0000ec00ff0e7b82 */ /* 0x000e620000000a00 */
[----:B0-----:R0:W-:Y:S01]  /*01a0*/  STG.E desc[UR4][R8.64], R5 ;  /* 0x0000000508007986 */ /* 0x0011e2000c101904 */
[----:B--2---:R-:W-:-:S06]  /*01b0*/  IMAD.WIDE.U32 R10, R3, 0x4, R10 ;  /* 0x00000004030a7825 */ /* 0x004fcc00078e000a */
[----:B------:R-:W2:Y:S01]  /*01c0*/  LDG.E R10, desc[UR4][R10.64] ;  /* 0x000000040a0a7981 */ /* 0x000ea2000c1e1900 */
[----:B---3--:R-:W-:-:S04]  /*01d0*/  IMAD.WIDE R12, R0, 0x4, R12 ;  /* 0x00000004000c7825 */ /* 0x008fc800078e020c */
[----:B--2---:R-:W-:-:S05]  /*01e0*/  FADD R7, -R10, -RZ ;  /* 0x800000ff0a077221 */ /* 0x004fca0000000100 */
[----:B------:R0:W-:Y:S04]  /*01f0*/  STG.E desc[UR4][R12.64], R7 ;  /* 0x000000070c007986 */ /* 0x0001e8000c101904 */
[----:B------:R-:W2:Y:S01]  /*0200*/  LDG.E R3, desc[UR4][R8.64] ;  /* 0x0000000408037981 */ /* 0x000ea2000c1e1900 */
[----:B-1----:R-:W-:-:S04]  /*0210*/  IMAD.WIDE R14, R0, 0x4, R14 ;  /* 0x00000004000e7825 */ /* 0x002fc800078e020e */
[----:B--2---:R-:W-:-:S04]  /*0220*/  FADD R3, -R10, R3 ;  /* 0x000000030a037221 */ /* 0x004fc80000000100 */
[----:B------:R-:W-:-:S05]  /*0230*/  FADD R3, -R3, -RZ ;  /* 0x800000ff03037221 */ /* 0x000fca0000000100 */
[----:B------:R0:W-:Y:S01]  /*0240*/  STG.E desc[UR4][R14.64], R3 ;  /* 0x000000030e007986 */ /* 0x0001e2000c101904 */
[----:B------:R-:W-:Y:S05]  /*0250*/  BRA `(.L_x_100) ;  /* 0x0000000000e47947 */ /* 0x000fea0003800000 */
.L_x_99:
[----:B------:R-:W-:-:S04]  /*0260*/  IADD3 R8, PT, PT, R3, -0x1, RZ ;  /* 0xffffffff03087810 */ /* 0x000fc80007ffe0ff */
[----:B------:R-:W-:-:S13]  /*0270*/  ISETP.NE.AND P0, PT, R5, R8, PT ;  /* 0x000000080500720c */ /* 0x000fda0003f05270 */
[----:B------:R-:W-:Y:S05]  /*0280*/  @P0 BRA `(.L_x_101) ;  /* 0x0000000000500947 */ /* 0x000fea0003800000 */
[----:B------:R-:W1:Y:S01]  /*0290*/  LDC.64 R8, c[0x0][0x388] ;  /* 0x0000e200ff087b82 */ /* 0x000e620000000a00 */
[----:B------:R-:W-:-:S05]  /*02a0*/  IMAD R3, R6, R3, R3 ;  /* 0x0000000306037224 */ /* 0x000fca00078e0203 */
[----:B------:R-:W-:Y:S02]  /*02b0*/  IADD3 R3, PT, PT, R3, -0x2, RZ ;  /* 0xfffffffe03037810 */ /* 0x000fe40007ffe0ff */
[----:B------:R-:W2:Y:S08]  /*02c0*/  LDC.64 R10, c[0x0][0x3a8] ;  /* 0x0000ea00ff0a7b82 */ /* 0x000eb00000000a00 */
[----:B------:R-:W3:Y:S01]  /*02d0*/  LDC.64 R12, c[0x0][0x3b8] ;  /* 0x0000ee00ff0c7b82 */ /* 0x000ee20000000a00 */
[----:B-1----:R-:W-:Y:S01]  /*02e0*/  IMAD.WIDE.U32 R8, R3, 0x4, R8 ;  /* 0x0000000403087825 */ /* 0x002fe200078e0008 */
[----:B------:R-:W-:-:S06]  /*02f0*/  MOV R7, 0xbf800000 ;  /* 0xbf80000000077802 */ /* 0x000fcc0000000f00 */
[----:B------:R-:W1:Y:S01]  /*0300*/  LDC.64 R14, c[0x0][0x3b0] ;  /* 0x0000ec00ff0e7b82 */ /* 0x000e620000000a00 */
[----:B0-----:R-:W4:Y:S01]  /*0310*/  LDG.E R8, desc[UR4][R8.64] ;  /* 0x0000000408087981 */ /* 0x001f22000c1e1900 */
[----:B--2---:R-:W-:-:S04]  /*0320*/  IMAD.WIDE R10, R0, 0x4, R10 ;  /* 0x00000004000a7825 */ /* 0x004fc800078e020a */
[----:B---3--:R-:W-:-:S04]  /*0330*/  IMAD.WIDE R12, R0, 0x4, R12 ;  /* 0x00000004000c7825 */ /* 0x008fc800078e020c */
[----:B----4-:R-:W-:-:S05]  /*0340*/  FADD R5, -R8, -RZ ;  /* 0x800000ff08057221 */ /* 0x010fca0000000100 */
[----:B------:R2:W-:Y:S04]  /*0350*/  STG.E desc[UR4][R10.64], R5 ;  /* 0x000000050a007986 */ /* 0x0005e8000c101904 */
[----:B------:R2:W-:Y:S04]  /*0360*/  STG.E desc[UR4][R12.64], R7 ;  /* 0x000000070c007986 */ /* 0x0005e8000c101904 */
[----:B------:R-:W3:Y:S01]  /*0370*/  LDG.E R3, desc[UR4][R10.64] ;  /* 0x000000040a037981 */ /* 0x000ee2000c1e1900 */
[----:B-1----:R-:W-:-:S04]  /*0380*/  IMAD.WIDE R14, R0, 0x4, R14 ;  /* 0x00000004000e7825 */ /* 0x002fc800078e020e */
[----:B---3--:R-:W-:-:S04]  /*0390*/  FADD R3, R3, -1 ;  /* 0xbf80000003037421 */ /* 0x008fc80000000000 */
[----:B------:R-:W-:-:S05]  /*03a0*/  FADD R3, -R3, -RZ ;  /* 0x800000ff03037221 */ /* 0x000fca0000000100 */
[----:B------:R2:W-:Y:S01]  /*03b0*/  STG.E desc[UR4][R14.64], R3 ;  /* 0x000000030e007986 */ /* 0x0005e2000c101904 */
[----:B------:R-:W-:Y:S05]  /*03c0*/  BRA `(.L_x_100) ;  /* 0x0000000000887947 */ /* 0x000fea0003800000 */
.L_x_101:
[----:B------:R-:W1:Y:S01]  /*03d0*/  LDC.64 R12, c[0x0][0x388] ;  /* 0x0000e200ff0c7b82 */ /* 0x000e620000000a00 */
[----:B------:R-:W-:Y:S01]  /*03e0*/  IMAD R3, R6, R3, R5 ;  /* 0x0000000306037224 */ /* 0x000fe200078e0205 */
[----:B------:R-:W2:Y:S04]  /*03f0*/  LDCU.64 UR6, c[0x0][0x3a0] ;  /* 0x00007400ff0677ac */ /* 0x000ea80008000a00 */
[----:B------:R-:W-:Y:S02]  /*0400*/  IADD3 R11, PT, PT, R3, -0x1, RZ ;  /* 0xffffffff030b7810 */ /* 0x000fe40007ffe0ff */
[----:B------:R-:W3:Y:S08]  /*0410*/  LDC.64 R8, c[0x0][0x3a8] ;  /* 0x0000ea00ff087b82 */ /* 0x000ef00000000a00 */
[----:B------:R-:W4:Y:S01]  /*0420*/  LDC.64 R18, c[0x0][0x3b8] ;  /* 0x0000ee00ff127b82 */ /* 0x000f220000000a00 */
[----:B-1----:R-:W-:-:S07]  /*0430*/  IMAD.WIDE.U32 R10, R11, 0x4, R12 ;  /* 0x000000040b0a7825 */ /* 0x002fce00078e000c */
[----:B------:R-:W1:Y:S01]  /*0440*/  LDC.64 R16, c[0x0][0x390] ;  /* 0x0000e400ff107b82 */ /* 0x000e620000000a00 */
[----:B0-----:R-:W5:Y:S01]  /*0450*/  LDG.E R10, desc[UR4][R10.64] ;  /* 0x000000040a0a7981 */ /* 0x001f62000c1e1900 */
[----:B------:R-:W-:-:S06]  /*0460*/  IMAD.WIDE.U32 R12, R3, 0x4, R12 ;  /* 0x00000004030c7825 */ /* 0x000fcc00078e000c */
[----:B------:R-:W0:Y:S01]  /*0470*/  LDC.64 R20, c[0x0][0x3d0] ;  /* 0x0000f400ff147b82 */ /* 0x000e220000000a00 */
[----:B---3--:R-:W-:-:S04]  /*0480*/  IMAD.WIDE R8, R0, 0x4, R8 ;  /* 0x0000000400087825 */ /* 0x008fc800078e0208 */
[----:B-----5:R-:W-:-:S05]  /*0490*/  FADD R5, -R10, -RZ ;  /* 0x800000ff0a057221 */ /* 0x020fca0000000100 */
[----:B------:R3:W-:Y:S04]  /*04a0*/  STG.E desc[UR4][R8.64], R5 ;  /* 0x0000000508007986 */ /* 0x0007e8000c101904 */
[----:B------:R5:W3:Y:S01]  /*04b0*/  LDG.E R3, desc[UR4][R12.64] ;  /* 0x000000040c037981 */ /* 0x000ae2000c1e1900 */
[C---:B--2---:R-:W-:Y:S01]  /*04c0*/  IADD3 R14, P0, PT, R0.reuse, UR6, RZ ;  /* 0x00000006000e7c10 */ /* 0x044fe2000ff1e0ff */
[C---:B----4-:R-:W-:Y:S01]  /*04d0*/  IMAD.WIDE R18, R0.reuse, 0x4, R18 ;  /* 0x0000000400127825 */ /* 0x050fe200078e0212 */
[----:B------:R-:W2:Y:S02]  /*04e0*/  LDCU UR6, c[0x0][0x3d8] ;  /* 0x00007b00ff0677ac */ /* 0x000ea40008000800 */
[C---:B------:R-:W-:Y:S01]  /*04f0*/  LEA.HI.X.SX32 R15, R0.reuse, UR7, 0x1, P0 ;  /* 0x00000007000f7c11 */ /* 0x040fe200080f0eff */
[----:B-1----:R-:W-:Y:S01]  /*0500*/  IMAD.WIDE R10, R0, 0x4, R16 ;  /* 0x00000004000a7825 */ /* 0x002fe200078e0210 */
[----:B-----5:R-:W1:Y:S03]  /*0510*/  LDC.64 R12, c[0x0][0x3b0] ;  /* 0x0000ec00ff0c7b82 */ /* 0x020e660000000a00 */
[----:B---3--:R-:W-:-:S05]  /*0520*/  FADD R7, -R3, -RZ ;  /* 0x800000ff03077221 */ /* 0x008fca0000000100 */
[----:B------:R3:W-:Y:S04]  /*0530*/  STG.E desc[UR4][R18.64], R7 ;  /* 0x0000000712007986 */ /* 0x0007e8000c101904 */
[----:B------:R-:W4:Y:S04]  /*0540*/  LDG.E.U8 R14, desc[UR4][R14.64] ;  /* 0x000000040e0e7981 */ /* 0x000f28000c1e1100 */
[----:B------:R-:W5:Y:S04]  /*0550*/  LDG.E R8, desc[UR4][R8.64] ;  /* 0x0000000408087981 */ /* 0x000f68000c1e1900 */
[----:B------:R-:W2:Y:S01]  /*0560*/  LDG.E R10, desc[UR4][R10.64] ;  /* 0x000000040a0a7981 */ /* 0x000ea2000c1e1900 */
[----:B-1----:R-:W-:Y:S01]  /*0570*/  IMAD.WIDE R12, R0, 0x4, R12 ;  /* 0x00000004000c7825 */ /* 0x002fe200078e020c */
[----:B----4-:R-:W-:-:S03]  /*0580*/  ISETP.NE.AND P0, PT, R14, RZ, PT ;  /* 0x000000ff0e00720c */ /* 0x010fc60003f05270 */
[----:B-----5:R-:W-:Y:S01]  /*0590*/  FADD R3, -R3, R8 ;  /* 0x0000000803037221 */ /* 0x020fe20000000100 */
[----:B0-----:R-:W-:-:S03]  /*05a0*/  FSEL R16, R21, RZ, P0 ;  /* 0x000000ff15107208 */ /* 0x001fc60000000000 */
[----:B--2---:R-:W-:-:S04]  /*05b0*/  FFMA R3, R10, R20, -R3 ;  /* 0x000000140a037223 */ /* 0x004fc80000000803 */
[----:B------:R-:W-:-:S04]  /*05c0*/  FADD R3, R3, R16 ;  /* 0x0000001003037221 */ /* 0x000fc80000000000 */
[----:B------:R-:W-:-:S05]  /*05d0*/  FADD R3, R3, UR6 ;  /* 0x0000000603037e21 */ /* 0x000fca0008000000 */
[----:B------:R3:W-:Y:S02]  /*05e0*/  STG.E desc[UR4][R12.64], R3 ;  /* 0x000000030c007986 */ /* 0x0007e4000c101904 */
.L_x_100:
[----:B------:R-:W-:Y:S05]  /*05f0*/  BSYNC.RECONVERGENT B0 ;  /* 0x0000000000007941 */ /* 0x000fea0003800200 */
.L_x_98:
[----:B------:R-:W-:-:S13]  /*0600*/  ISETP.NE.AND P0, PT, R6, RZ, PT ;  /* 0x000000ff0600720c */ /* 0x000fda0003f05270 */
[----:B------:R-:W-:Y:S05]  /*0610*/  @P0 BRA `(.L_x_102) ;  /* 0x0000000000700947 */ /* 0x000fea0003800000 */
[----:B0-23--:R-:W0:Y:S01]  /*0620*/  LDC.64 R2, c[0x0][0x380] ;  /* 0x0000e000ff027b82 */ /* 0x00de220000000a00 */
[----:B------:R-:W1:Y:S01]  /*0630*/  LDCU.64 UR6, c[0x0][0x3a0] ;  /* 0x00007400ff0677ac */ /* 0x000e620008000a00 */
[----:B------:R-:W-:-:S06]  /*0640*/  IADD3 R7, PT, PT, R4, 0x1, RZ ;  /* 0x0000000104077810 */ /* 0x000fcc0007ffe0ff */
[----:B------:R-:W2:Y:S08]  /*0650*/  LDC.64 R8, c[0x0][0x398] ;  /* 0x0000e600ff087b82 */ /* 0x000eb00000000a00 */
[----:B------:R-:W3:Y:S01]  /*0660*/  LDC R15, c[0x0][0x3d4] ;  /* 0x0000f500ff0f7b82 */ /* 0x000ee20000000800 */
[C---:B-1----:R-:W-:Y:S01]  /*0670*/  IADD3 R12, P0, PT, R0.reuse, UR6, RZ ;  /* 0x00000006000c7c10 */ /* 0x042fe2000ff1e0ff */
[----:B------:R-:W1:Y:S03]  /*0680*/  LDCU UR6, c[0x0][0x3d8] ;  /* 0x00007b00ff0677ac */ /* 0x000e660008000800 */
[C---:B------:R-:W-:Y:S01]  /*0690*/  LEA.HI.X.SX32 R13, R0.reuse, UR7, 0x1, P0 ;  /* 0x00000007000d7c11 */ /* 0x040fe200080f0eff */
[----:B0-----:R-:W-:-:S02]  /*06a0*/  IMAD.WIDE R2, R0, 0x4, R2 ;  /* 0x0000000400027825 */ /* 0x001fc400078e0202 */
[----:B------:R-:W0:Y:S02]  /*06b0*/  LDC.64 R10, c[0x0][0x3c0] ;  /* 0x0000f000ff0a7b82 */ /* 0x000e240000000a00 */
[----:B------:R-:W4:Y:S01]  /*06c0*/  LDG.E.U8 R12, desc[UR4][R12.64] ;  /* 0x000000040c0c7981 */ /* 0x000f22000c1e1100 */
[----:B--2---:R-:W-:-:S03]  /*06d0*/  IMAD.WIDE.U32 R4, R4, 0x4, R8 ;  /* 0x0000000404047825 */ /* 0x004fc600078e0008 */
[----:B------:R-:W2:Y:S01]  /*06e0*/  LDG.E R2, desc[UR4][R2.64] ;  /* 0x0000000402027981 */ /* 0x000ea2000c1e1900 */
[----:B------:R-:W-:-:S03]  /*06f0*/  IMAD.WIDE.U32 R6, R7, 0x4, R8 ;  /* 0x0000000407067825 */ /* 0x000fc600078e0008 */
[----:B------:R-:W5:Y:S01]  /*0700*/  LDG.E R5, desc[UR4][R4.64] ;  /* 0x0000000404057981 */ /* 0x000f62000c1e1900 */
[----:B------:R-:W-:-:S03]  /*0710*/  IMAD.WIDE R8, R0, 0x4, R8 ;  /* 0x0000000400087825 */ /* 0x000fc600078e0208 */
[----:B------:R-:W5:Y:S04]  /*0720*/  LDG.E R7, desc[UR4][R6.64] ;  /* 0x0000000406077981 */ /* 0x000f68000c1e1900 */
[----:B------:R-:W1:Y:S01]  /*0730*/  LDG.E R9, desc[UR4][R8.64] ;  /* 0x0000000408097981 */ /* 0x000e62000c1e1900 */
[----:B----4-:R-:W-:Y:S01]  /*0740*/  ISETP.NE.AND P0, PT, R12, 0x1, PT ;  /* 0x000000010c00780c */ /* 0x010fe20003f05270 */
[----:B--2---:R-:W-:-:S03]  /*0750*/  FADD R14, -R2, -1 ;  /* 0xbf800000020e7421 */ /* 0x004fc60000000100 */
[----:B---3--:R-:W-:Y:S01]  /*0760*/  FSEL R3, R15, RZ, !P0 ;  /* 0x000000ff0f037208 */ /* 0x008fe20004000000 */
[----:B-----5:R-:W-:-:S04]  /*0770*/  FMUL R13, R14, R5 ;  /* 0x000000050e0d7220 */ /* 0x020fc80000400000 */
[----:B------:R-:W-:-:S04]  /*0780*/  FFMA R2, -R2, R7, -R13 ;  /* 0x0000000702027223 */ /* 0x000fc8000000090d */
[----:B------:R-:W-:Y:S01]  /*0790*/  FADD R4, R3, -R2 ;  /* 0x8000000203047221 */ /* 0x000fe20000000000 */
[----:B0-----:R-:W-:-:S04]  /*07a0*/  IMAD.WIDE R2, R0, 0x4, R10 ;  /* 0x0000000400027825 */ /* 0x001fc800078e020a */
[----:B-1----:R-:W-:-:S05]  /*07b0*/  FFMA R9, R9, UR6, R4 ;  /* 0x0000000609097c23 */ /* 0x002fca0008000004 */
[----:B------:R-:W-:Y:S01]  /*07c0*/  STG.E desc[UR4][R2.64], R9 ;  /* 0x0000000902007986 */ /* 0x000fe2000c101904 */
[----:B------:R-:W-:Y:S05]  /*07d0*/  EXIT ;  /* 0x000000000000794d */ /* 0x000fea0003800000 */
.L_x_102:
[----:B0-23--:R-:W-:-:S04]  /*07e0*/  IADD3 R3, PT, PT, R2, -0x1, RZ ;  /* 0xffffffff02037810 */ /* 0x00dfc80007ffe0ff */
[----:B------:R-:W-:-:S13]  /*07f0*/  ISETP.NE.AND P0, PT, R6, R3, PT ;  /* 0x000000030600720c */ /* 0x000fda0003f05270 */
[----:B------:R-:W-:Y:S05]  /*0800*/  @P0 BRA `(.L_x_103) ;  /* 0x0000000000700947 */ /* 0x000fea0003800000 */
[----:B------:R-:W0:Y:S01]  /*0810*/  LDC.64 R2, c[0x0][0x380] ;  /* 0x0000e000ff027b82 */ /* 0x000e220000000a00 */
[----:B------:R-:W1:Y:S01]  /*0820*/  LDCU.64 UR6, c[0x0][0x3a0] ;  /* 0x00007400ff0677ac */ /* 0x000e620008000a00 */
[----:B------:R-:W-:-:S06]  /*0830*/  IADD3 R5, PT, PT, R0, -0x1, RZ ;  /* 0xffffffff00057810 */ /* 0x000fcc0007ffe0ff */
        /* <DEDUP_REMOVED lines=11> */
[----:B------:R3:W2:Y:S01]  /*08f0*/  LDG.E R3, desc[UR4][R2.64] ;  /* 0x0000000402037981 */ /* 0x0006a2000c1e1900 */
[----:B------:R-:W-:-:S03]  /*0900*/  IMAD.WIDE R10, R0, 0x4, R10 ;  /* 0x00000004000a7825 */ /* 0x000fc600078e020a */
[----:B------:R-:W5:Y:S04]  /*0910*/  LDG.E R5, desc[UR4][R4.64] ;  /* 0x0000000404057981 */ /* 0x000f68000c1e1900 */
[----:B------:R-:W1:Y:S01]  /*0920*/  LDG.E R11, desc[UR4][R10.64] ;  /* 0x000000040a0b7981 */ /* 0x000e62000c1e1900 */
[----:B0-----:R-:W-:Y:S01]  /*0930*/  IMAD.WIDE R12, R0, 0x4, R12 ;  /* 0x00000004000c7825 */ /* 0x001fe200078e020c */
[----:B----4-:R-:W-:-:S04]  /*0940*/  ISETP.NE.AND P0, PT, R8, 0x1, PT ;  /* 0x000000010800780c */ /* 0x010fc80003f05270 */
[----:B---3--:R-:W-:Y:S01]  /*0950*/  FSEL R2, R14, RZ, !P0 ;  /* 0x000000ff0e027208 */ /* 0x008fe20004000000 */
[C---:B--2---:R-:W-:Y:S01]  /*0960*/  FMUL R7, R6.reuse, R3 ;  /* 0x0000000306077220 */ /* 0x044fe20000400000 */
[----:B------:R-:W-:-:S04]  /*0970*/  FADD R6, -R6, -1 ;  /* 0xbf80000006067421 */ /* 0x000fc80000000100 */
[----:B-----5:R-:W-:-:S04]  /*0980*/  FFMA R7, -R6, R5, -R7 ;  /* 0x0000000506077223 */ /* 0x020fc80000000907 */
[----:B------:R-:W-:-:S04]  /*0990*/  FADD R2, R2, -R7 ;  /* 0x8000000702027221 */ /* 0x000fc80000000000 */
[----:B-1----:R-:W-:-:S05]  /*09a0*/  FFMA R11, R11, UR6, R2 ;  /* 0x000000060b0b7c23 */ /* 0x002fca0008000002 */
[----:B------:R-:W-:Y:S01]  /*09b0*/  STG.E desc[UR4][R12.64], R11 ;  /* 0x0000000b0c007986 */ /* 0x000fe2000c101904 */
[----:B------:R-:W-:Y:S05]  /*09c0*/  EXIT ;  /* 0x000000000000794d */ /* 0x000fea0003800000 */
.L_x_103:
[----:B------:R-:W0:Y:S01]  /*09d0*/  LDC.64 R2, c[0x0][0x398] ;  /* 0x0000e600ff027b82 */ /* 0x000e220000000a00 */
[----:B------:R-:W1:Y:S01]  /*09e0*/  LDCU.64 UR6, c[0x0][0x3a0] ;  /* 0x00007400ff0677ac */ /* 0x000e620008000a00 */
[----:B------:R-:W-:-:S06]  /*09f0*/  IADD3 R11, PT, PT, R0, -0x1, RZ ;  /* 0xffffffff000b7810 */ /* 0x000fcc0007ffe0ff */
[----:B------:R-:W2:Y:S01]  /*0a00*/  LDC.64 R4, c[0x0][0x380] ;  /* 0x0000e000ff047b82 */ /* 0x000ea20000000a00 */
[C---:B-1----:R-:W-:Y:S01]  /*0a10*/  IADD3 R8, P0, PT, R0.reuse, UR6, RZ ;  /* 0x0000000600087c10 */ /* 0x042fe2000ff1e0ff */
[----:B------:R-:W1:Y:S01]  /*0a20*/  LDCU UR6, c[0x0][0x3d8] ;  /* 0x00007b00ff0677ac */ /* 0x000e620008000800 */
[--C-:B0-----:R-:W-:Y:S02]  /*0a30*/  IMAD.WIDE.U32 R10, R11, 0x4, R2.reuse ;  /* 0x000000040b0a7825 */ /* 0x101fe400078e0002 */
[C---:B------:R-:W-:Y:S02]  /*0a40*/  LEA.HI.X.SX32 R9, R0.reuse, UR7, 0x1, P0 ;  /* 0x0000000700097c11 */ /* 0x040fe400080f0eff */
[C---:B------:R-:W-:Y:S02]  /*0a50*/  IMAD.WIDE.U32 R12, R0.reuse, 0x4, R2 ;  /* 0x00000004000c7825 */ /* 0x040fe400078e0002 */
[----:B------:R0:W3:Y:S02]  /*0a60*/  LDG.E R11, desc[UR4][R10.64] ;  /* 0x000000040a0b7981 */ /* 0x0000e4000c1e1900 */
[C---:B--2---:R-:W-:Y:S01]  /*0a70*/  IMAD.WIDE R6, R0.reuse, 0x4, R4 ;  /* 0x0000000400067825 */ /* 0x044fe200078e0204 */
[C---:B------:R-:W-:Y:S01]  /*0a80*/  IADD3 R5, PT, PT, R0.reuse, 0x1, RZ ;  /* 0x0000000100057810 */ /* 0x040fe20007ffe0ff */
[----:B------:R-:W2:Y:S04]  /*0a90*/  LDG.E.U8 R8, desc[UR4][R8.64] ;  /* 0x0000000408087981 */ /* 0x000ea8000c1e1100 */
[----:B------:R-:W3:Y:S01]  /*0aa0*/  LDG.E R16, desc[UR4][R6.64+-0x4] ;  /* 0xfffffc0406107981 */ /* 0x000ee2000c1e1900 */
[--C-:B------:R-:W-:Y:S01]  /*0ab0*/  IMAD.WIDE.U32 R4, R5, 0x4, R2.reuse ;  /* 0x0000000405047825 */ /* 0x100fe200078e0002 */
[----:B0-----:R-:W0:Y:S02]  /*0ac0*/  LDC R10, c[0x0][0x3d4] ;  /* 0x0000f500ff0a7b82 */ /* 0x001e240000000800 */
[----:B------:R-:W4:Y:S04]  /*0ad0*/  LDG.E R17, desc[UR4][R6.64] ;  /* 0x0000000406117981 */ /* 0x000f28000c1e1900 */
[----:B------:R-:W5:Y:S01]  /*0ae0*/  LDG.E R13, desc[UR4][R12.64] ;  /* 0x000000040c0d7981 */ /* 0x000f62000c1e1900 */
[----:B------:R-:W-:-:S02]  /*0af0*/  IMAD.WIDE R14, R0, 0x4, R2 ;  /* 0x00000004000e7825 */ /* 0x000fc400078e0202 */
[----:B------:R-:W1:Y:S01]  /*0b00*/  LDC.64 R2, c[0x0][0x3c0] ;  /* 0x0000f000ff027b82 */ /* 0x000e620000000a00 */
[----:B------:R-:W5:Y:S04]  /*0b10*/  LDG.E R4, desc[UR4][R4.64] ;  /* 0x0000000404047981 */ /* 0x000f68000c1e1900 */
[----:B------:R-:W5:Y:S01]  /*0b20*/  LDG.E R15, desc[UR4][R14.64] ;  /* 0x000000040e0f7981 */ /* 0x000f62000c1e1900 */
[----:B-1----:R-:W-:Y:S01]  /*0b30*/  IMAD.WIDE R2, R0, 0x4, R2 ;  /* 0x0000000400027825 */ /* 0x002fe200078e0202 */
[----:B--2---:R-:W-:-:S03]  /*0b40*/  ISETP.NE.AND P0, PT, R8, 0x1, PT ;  /* 0x000000010800780c */ /* 0x004fc60003f05270 */
[C---:B---3--:R-:W-:Y:S01]  /*0b50*/  FMUL R11, R16.reuse, R11 ;  /* 0x0000000b100b7220 */ /* 0x048fe20000400000 */
[----:B----4-:R-:W-:Y:S01]  /*0b60*/  FADD R16, -R16, -R17 ;  /* 0x8000001110107221 */ /* 0x010fe20000000100 */
[----:B0-----:R-:W-:-:S03]  /*0b70*/  FSEL R6, R10, RZ, !P0 ;  /* 0x000000ff0a067208 */ /* 0x001fc60004000000 */
[----:B-----5:R-:W-:-:S04]  /*0b80*/  FFMA R16, -R16, R13, -R11 ;  /* 0x0000000d10107223 */ /* 0x020fc8000000090b */
[----:B------:R-:W-:-:S04]  /*0b90*/  FFMA R17, -R17, R4, R16 ;  /* 0x0000000411117223 */ /* 0x000fc80000000110 */
[----:B------:R-:W-:-:S04]  /*0ba0*/  FADD R6, R6, -R17 ;  /* 0x8000001106067221 */ /* 0x000fc80000000000 */
[----:B------:R-:W-:-:S05]  /*0bb0*/  FFMA R15, R15, UR6, R6 ;  /* 0x000000060f0f7c23 */ /* 0x000fca0008000006 */
[----:B------:R-:W-:Y:S01]  /*0bc0*/  STG.E desc[UR4][R2.64], R15 ;  /* 0x0000000f02007986 */ /* 0x000fe2000c101904 */
[----:B------:R-:W-:Y:S05]  /*0bd0*/  EXIT ;  /* 0x000000000000794d */ /* 0x000fea0003800000 */
.L_x_104:
        /* <DEDUP_REMOVED lines=10> */
.L_x_125:


//--------------------- .text._ZN8CRWCRGPU11PRRowKernelEPfS0_S0_S0_PhS0_S0_S0_S0_4int2fff --------------------------
	.section	.text._ZN8CRWCRGPU11PRRowKernelEPfS0_S0_S0_PhS0_S0_S0_S0_4int2fff,"ax",@progbits
	.align	128
        .global         _ZN8CRWCRGPU11PRRowKernelEPfS0_S0_S0_PhS0_S0_S0_S0_4int2fff
        .type           _ZN8CRWCRGPU11PRRowKernelEPfS0_S0_S0_PhS0_S0_S0_S0_4int2fff,@function
        .size           _ZN8CRWCRGPU11PRRowKernelEPfS0_S0_S0_PhS0_S0_S0_S0_4int2fff,(.L_x_126 - _ZN8CRWCRGPU11PRRowKernelEPfS0_S0_S0_PhS0_S0_S0_S0_4int2fff)
        .other          _ZN8CRWCRGPU11PRRowKernelEPfS0_S0_S0_PhS0_S0_S0_S0_4int2fff,@"STO_CUDA_ENTRY STV_DEFAULT"
_ZN8CRWCRGPU11PRRowKernelEPfS0_S0_S0_PhS0_S0_S0_S0_4int2fff:
.text._ZN8CRWCRGPU11PRRowKernelEPfS0_S0_S0_PhS0_S0_S0_S0_4int2fff:
        /* <DEDUP_REMOVED lines=10> */
[----:B--2---:R-:W-:-:S04]  /*00a0*/  ISETP.GE.AND P0, PT, R4, R3, PT ;  /* 0x000000030400720c */ /* 0x004fc80003f06270 */
[----:B------:R-:W-:-:S13]  /*00b0*/  ISETP.GE.OR P0, PT, R5, R2, P0 ;  /* 0x000000020500720c */ /* 0x000fda0000706670 */
[----:B------:R-:W-:Y:S05]  /*00c0*/  @P0 EXIT ;  /* 0x000000000000094d */ /* 0x000fea0003800000 */
[C---:B------:R-:W-:Y:S01]  /*00d0*/  ISETP.NE.AND P0, PT, R5.reuse, RZ, PT ;  /* 0x000000ff0500720c */ /* 0x040fe20003f05270 */
[C---:B------:R-:W-:Y:S01]  /*00e0*/  IMAD R6, R4.reuse, R2, RZ ;  /* 0x0000000204067224 */ /* 0x040fe200078e02ff */
[----:B------:R-:W0:Y:S01]  /*00f0*/  LDCU.64 UR4, c[0x0][0x358] ;  /* 0x00006b00ff0477ac */ /* 0x000e220008000a00 */
[C---:B------:R-:W-:Y:S01]  /*0100*/  IMAD R7, R5.reuse, R3, RZ ;  /* 0x0000000305077224 */ /* 0x040fe200078e02ff */
[----:B------:R-:W-:Y:S02]  /*0110*/  BSSY.RECONVERGENT B0, `(.L_x_105) ;  /* 0x000004d000007945 */ /* 0x000fe40003800200 */
[----:B------:R-:W-:Y:S02]  /*0120*/  IADD3 R8, PT, PT, R5, R6, RZ ;  /* 0x0000000605087210 */ /* 0x000fe40007ffe0ff */
[----:B------:R-:W-:-:S05]  /*0130*/  IADD3 R0, PT, PT, R4, R7, RZ ;  /* 0x0000000704007210 */ /* 0x000fca0007ffe0ff */
[----:B------:R-:W-:Y:S05]  /*0140*/  @P0 BRA `(.L_x_106) ;  /* 0x0000000000540947 */ /* 0x000fea0003800000 */
[----:B------:R-:W1:Y:S01]  /*0150*/  LDC.64 R10, c[0x0][0x3a8] ;  /* 0x0000ea00ff0a7b82 */ /* 0x000e620000000a00 */
[----:B------:R-:W-:-:S07]  /*0160*/  HFMA2 R9, -RZ, RZ, -1.875, 0 ;  /* 0xbf800000ff097431 */ /* 0x000fce00000001ff */
[----:B------:R-:W2:Y:S08]  /*0170*/  LDC.64 R14, c[0x0][0x380] ;  /* 0x0000e000ff0e7b82 */ /* 0x000eb00000000a00 */
[----:B------:R-:W3:Y:S01]  /*0180*/  LDC.64 R18, c[0x0][0x3b8] ;  /* 0x0000ee00ff127b82 */ /* 0x000ee20000000a00 */
[----:B-1----:R-:W-:-:S07]  /*0190*/  IMAD.WIDE.U32 R12, R0, 0x4, R10 ;  /* 0x00000004000c7825 */ /* 0x002fce00078e000a */
[----:B------:R-:W1:Y:S01]  /*01a0*/  LDC.64 R20, c[0x0][0x3b0] ;  /* 0x0000ec00ff147b82 */ /* 0x000e620000000a00 */
[----:B0-----:R1:W-:Y:S01]  /*01b0*/  STG.E desc[UR4][R12.64], R9 ;  /* 0x000000090c007986 */ /* 0x0013e2000c101904 */
[----:B--2---:R-:W-:-:S06]  /*01c0*/  IMAD.WIDE R14, R6, 0x4, R14 ;  /* 0x00000004060e7825 */ /* 0x004fcc00078e020e */
[----:B------:R-:W2:Y:S01]  /*01d0*/  LDG.E R14, desc[UR4][R14.64] ;  /* 0x000000040e0e7981 */ /* 0x000ea2000c1e1900 */
[----:B------:R-:W-:-:S04]  /*01e0*/  IMAD.WIDE.U32 R10, R4, 0x4, R10 ;  /* 0x00000004040a7825 */ /* 0x000fc800078e000a */
[----:B---3--:R-:W-:-:S04]  /*01f0*/  IMAD.WIDE.U32 R16, R0, 0x4, R18 ;  /* 0x0000000400107825 */ /* 0x008fc800078e0012 */
[----:B------:R-:W-:-:S04]  /*0200*/  IMAD.WIDE.U32 R18, R4, 0x4, R18 ;  /* 0x0000000404127825 */ /* 0x000fc800078e0012 */
[----:B--2---:R-:W-:-:S05]  /*0210*/  FADD R23, -R14, -RZ ;  /* 0x800000ff0e177221 */ /* 0x004fca0000000100 */
[----:B------:R0:W-:Y:S04]  /*0220*/  STG.E desc[UR4][R16.64], R23 ;  /* 0x0000001710007986 */ /* 0x0001e8000c101904 */
[----:B------:R-:W2:Y:S04]  /*0230*/  LDG.E R18, desc[UR4][R18.64] ;  /* 0x0000000412127981 */ /* 0x000ea8000c1e1900 */
[----:B------:R-:W2:Y:S01]  /*0240*/  LDG.E R11, desc[UR4][R10.64] ;  /* 0x000000040a0b7981 */ /* 0x000ea2000c1e1900 */
[----:B-1----:R-:W-:-:S04]  /*0250*/  IMAD.WIDE.U32 R12, R0, 0x4, R20 ;  /* 0x00000004000c7825 */ /* 0x002fc800078e0014 */
[----:B--2---:R-:W-:-:S04]  /*0260*/  FADD R9, R18, R11 ;  /* 0x0000000b12097221 */ /* 0x004fc80000000000 */
[----:B------:R-:W-:-:S05]  /*0270*/  FADD R9, -R9, -RZ ;  /* 0x800000ff09097221 */ /* 0x000fca0000000100 */
[----:B------:R0:W-:Y:S01]  /*0280*/  STG.E desc[UR4][R12.64], R9 ;  /* 0x000000090c007986 */ /* 0x0001e2000c101904 */
[----:B------:R-:W-:Y:S05]  /*0290*/  BRA `(.L_x_107) ;  /* 0x0000000000d07947 */ /* 0x000fea0003800000 */
.L_x_106:
[----:B------:R-:W-:-:S04]  /*02a0*/  IADD3 R10, PT, PT, R2, -0x1, RZ ;  /* 0xffffffff020a7810 */ /* 0x000fc80007ffe0ff */
[----:B------:R-:W-:-:S13]  /*02b0*/  ISETP.NE.AND P0, PT, R5, R10, PT ;  /* 0x0000000a0500720c */ /* 0x000fda0003f05270 */
[----:B------:R-:W-:Y:S05]  /*02c0*/  @P0 BRA `(.L_x_108) ;  /* 0x0000000000480947 */ /* 0x000fea0003800000 */
[----:B------:R-:W1:Y:S08]  /*02d0*/  LDC.64 R10, c[0x0][0x380] ;  /* 0x0000e000ff0a7b82 */ /* 0x000e700000000a00 */
[----:B------:R-:W2:Y:S08]  /*02e0*/  LDC.64 R12, c[0x0][0x3a8] ;  /* 0x0000ea00ff0c7b82 */ /* 0x000eb00000000a00 */
[----:B------:R-:W3:Y:S01]  /*02f0*/  LDC.64 R14, c[0x0][0x3b8] ;  /* 0x0000ee00ff0e7b82 */ /* 0x000ee20000000a00 */
[----:B-1----:R-:W-:Y:S01]  /*0300*/  IMAD.WIDE R10, R8, 0x4, R10 ;  /* 0x00000004080a7825 */ /* 0x002fe200078e020a */
        /* <DEDUP_REMOVED lines=14> */
.L_x_108:
[----:B------:R-:W1:Y:S01]  /*03f0*/  LDC.64 R10, c[0x0][0x380] ;  /* 0x0000e000ff0a7b82 */ /* 0x000e620000000a00 */
[----:B------:R-:W2:Y:S07]  /*0400*/  LDCU.64 UR6, c[0x0][0x3a0] ;  /* 0x00007400ff0677ac */ /* 0x000eae0008000a00 */
[----:B------:R-:W3:Y:S08]  /*0410*/  LDC.64 R14, c[0x0][0x3b8] ;  /* 0x0000ee00ff0e7b82 */ /* 0x000ef00000000a00 */
[----:B------:R-:W4:Y:S01]  /*0420*/  LDC.64 R18, c[0x0][0x390] ;  /* 0x0000e400ff127b82 */ /* 0x000f220000000a00 */
[----:B-1----:R-:W-:-:S07]  /*0430*/  IMAD.WIDE R12, R8, 0x4, R10 ;  /* 0x00000004080c7825 */ /* 0x002fce00078e020a */
[----:B------:R-:W1:Y:S01]  /*0440*/  LDC.64 R10, c[0x0][0x3a8] ;  /* 0x0000ea00ff0a7b82 */ /* 0x000e620000000a00 */
[----:B0-----:R-:W5:Y:S01]  /*0450*/  LDG.E R9, desc[UR4][R12.64+-0x4] ;  /* 0xfffffc040c097981 */ /* 0x001f62000c1e1900 */
[----:B-1----:R-:W-:-:S04]  /*0460*/  IMAD.WIDE R10, R0, 0x4, R10 ;  /* 0x00000004000a7825 */ /* 0x002fc800078e020a */
[----:B-----5:R-:W-:-:S05]  /*0470*/  FADD R23, -R9, -RZ ;  /* 0x800000ff09177221 */ /* 0x020fca0000000100 */
[----:B------:R0:W-:Y:S04]  /*0480*/  STG.E desc[UR4][R10.64], R23 ;  /* 0x000000170a007986 */ /* 0x0001e8000c101904 */
[----:B------:R1:W5:Y:S01]  /*0490*/  LDG.E R9, desc[UR4][R12.64] ;  /* 0x000000040c097981 */ /* 0x000362000c1e1900 */
[----:B--2---:R-:W-:Y:S01]  /*04a0*/  IADD3 R16, P0, PT, R8, UR6, RZ ;  /* 0x0000000608107c10 */ /* 0x004fe2000ff1e0ff */
[----:B---3--:R-:W-:Y:S01]  /*04b0*/  IMAD.WIDE R20, R0, 0x4, R14 ;  /* 0x0000000400147825 */ /* 0x008fe200078e020e */
[----:B------:R-:W2:Y:S01]  /*04c0*/  LDCU UR6, c[0x0][0x3d8] ;  /* 0x00007b00ff0677ac */ /* 0x000ea20008000800 */
[----:B------:R-:W3:Y:S01]  /*04d0*/  LDC.64 R14, c[0x0][0x3d0] ;  /* 0x0000f400ff0e7b82 */ /* 0x000ee20000000a00 */
[C---:B------:R-:W-:Y:S01]  /*04e0*/  LEA.HI.X.SX32 R17, R8.reuse, UR7, 0x1, P0 ;  /* 0x0000000708117c11 */ /* 0x040fe200080f0eff */
[----:B----4-:R-:W-:-:S06]  /*04f0*/  IMAD.WIDE R18, R8, 0x4, R18 ;  /* 0x0000000408127825 */ /* 0x010fcc00078e0212 */
[----:B-1----:R-:W1:Y:S01]  /*0500*/  LDC.64 R12, c[0x0][0x3b0] ;  /* 0x0000ec00ff0c7b82 */ /* 0x002e620000000a00 */
[----:B-----5:R-:W-:-:S05]  /*0510*/  FADD R25, -R9, -RZ ;  /* 0x800000ff09197221 */ /* 0x020fca0000000100 */
[----:B------:R4:W-:Y:S04]  /*0520*/  STG.E desc[UR4][R20.64], R25 ;  /* 0x0000001914007986 */ /* 0x0009e8000c101904 */
[----:B------:R-:W5:Y:S04]  /*0530*/  LDG.E.U8 R16, desc[UR4][R16.64] ;  /* 0x0000000410107981 */ /* 0x000f68000c1e1100 */
[----:B0-----:R-:W2:Y:S04]  /*0540*/  LDG.E R10, desc[UR4][R10.64] ;  /* 0x000000040a0a7981 */ /* 0x001ea8000c1e1900 */
[----:B------:R-:W4:Y:S01]  /*0550*/  LDG.E R18, desc[UR4][R18.64] ;  /* 0x0000000412127981 */ /* 0x000f22000c1e1900 */
[----:B-1----:R-:W-:Y:S01]  /*0560*/  IMAD.WIDE R12, R0, 0x4, R12 ;  /* 0x00000004000c7825 */ /* 0x002fe200078e020c */
[----:B-----5:R-:W-:-:S03]  /*0570*/  ISETP.NE.AND P0, PT, R16, RZ, PT ;  /* 0x000000ff1000720c */ /* 0x020fc60003f05270 */
[----:B--2---:R-:W-:Y:S01]  /*0580*/  FADD R9, -R9, R10 ;  /* 0x0000000a09097221 */ /* 0x004fe20000000100 */
[----:B---3--:R-:W-:-:S03]  /*0590*/  FSEL R22, R15, RZ, P0 ;  /* 0x000000ff0f167208 */ /* 0x008fc60000000000 */
[----:B----4-:R-:W-:-:S04]  /*05a0*/  FFMA R9, R18, R14, -R9 ;  /* 0x0000000e12097223 */ /* 0x010fc80000000809 */
[----:B------:R-:W-:-:S04]  /*05b0*/  FADD R9, R9, R22 ;  /* 0x0000001609097221 */ /* 0x000fc80000000000 */
[----:B------:R-:W-:-:S05]  /*05c0*/  FADD R9, R9, UR6 ;  /* 0x0000000609097e21 */ /* 0x000fca0008000000 */
[----:B------:R1:W-:Y:S02]  /*05d0*/  STG.E desc[UR4][R12.64], R9 ;  /* 0x000000090c007986 */ /* 0x0003e4000c101904 */
.L_x_107:
[----:B------:R-:W-:Y:S05]  /*05e0*/  BSYNC.RECONVERGENT B0 ;  /* 0x0000000000007941 */ /* 0x000fea0003800200 */
.L_x_105:
[----:B------:R-:W-:-:S13]  /*05f0*/  ISETP.NE.AND P0, PT, R4, RZ, PT ;  /* 0x000000ff0400720c */ /* 0x000fda0003f05270 */
[----:B------:R-:W-:Y:S05]  /*0600*/  @P0 BRA `(.L_x_109) ;  /* 0x0000000000680947 */ /* 0x000fea0003800000 */
[----:B--2---:R-:W2:Y:S01]  /*0610*/  LDC.64 R10, c[0x0][0x388] ;  /* 0x0000e200ff0a7b82 */ /* 0x004ea20000000a00 */
[----:B------:R-:W3:Y:S01]  /*0620*/  LDCU.64 UR6, c[0x0][0x3a0] ;  /* 0x00007400ff0677ac */ /* 0x000ee20008000a00 */
[----:B------:R-:W-:-:S06]  /*0630*/  IADD3 R3, PT, PT, R5, R2, RZ ;  /* 0x0000000205037210 */ /* 0x000fcc0007ffe0ff */
[----:B01----:R-:W0:Y:S08]  /*0640*/  LDC.64 R12, c[0x0][0x398] ;  /* 0x0000e600ff0c7b82 */ /* 0x003e300000000a00 */
[----:B------:R-:W1:Y:S01]  /*0650*/  LDC.64 R4, c[0x0][0x3c0] ;  /* 0x0000f000ff047b82 */ /* 0x000e620000000a00 */
[C---:B---3--:R-:W-:Y:S01]  /*0660*/  IADD3 R14, P0, PT, R8.reuse, UR6, RZ ;  /* 0x00000006080e7c10 */ /* 0x048fe2000ff1e0ff */
[----:B------:R-:W3:Y:S03]  /*0670*/  LDCU UR6, c[0x0][0x3d8] ;  /* 0x00007b00ff0677ac */ /* 0x000ee60008000800 */
[----:B------:R-:W-:Y:S01]  /*0680*/  LEA.HI.X.SX32 R15, R8, UR7, 0x1, P0 ;  /* 0x00000007080f7c11 */ /* 0x000fe200080f0eff */
[----:B--2---:R-:W-:-:S04]  /*0690*/  IMAD.WIDE R6, R7, 0x4, R10 ;  /* 0x0000000407067825 */ /* 0x004fc800078e020a */
[----:B------:R-:W2:Y:S01]  /*06a0*/  LDG.E.U8 R14, desc[UR4][R14.64] ;  /* 0x000000040e0e7981 */ /* 0x000ea2000c1e1100 */
[----:B0-----:R-:W-:-:S03]  /*06b0*/  IMAD.WIDE R8, R8, 0x4, R12 ;  /* 0x0000000408087825 */ /* 0x001fc600078e020c */
[----:B------:R-:W4:Y:S01]  /*06c0*/  LDG.E R6, desc[UR4][R6.64] ;  /* 0x0000000406067981 */ /* 0x000f22000c1e1900 */
[----:B------:R-:W-:-:S03]  /*06d0*/  IMAD.WIDE R2, R3, 0x4, R12 ;  /* 0x0000000403027825 */ /* 0x000fc600078e020c */
[----:B------:R-:W5:Y:S01]  /*06e0*/  LDG.E R9, desc[UR4][R8.64] ;  /* 0x0000000408097981 */ /* 0x000f62000c1e1900 */
[----:B------:R-:W0:Y:S03]  /*06f0*/  LDC R12, c[0x0][0x3d4] ;  /* 0x0000f500ff0c7b82 */ /* 0x000e260000000800 */
[----:B------:R-:W3:Y:S01]  /*0700*/  LDG.E R3, desc[UR4][R2.64] ;  /* 0x0000000402037981 */ /* 0x000ee2000c1e1900 */
[----:B-1----:R-:W-:Y:S01]  /*0710*/  IMAD.WIDE R4, R0, 0x4, R4 ;  /* 0x0000000400047825 */ /* 0x002fe200078e0204 */
[----:B--2---:R-:W-:-:S03]  /*0720*/  ISETP.NE.AND P0, PT, R14, 0x1, PT ;  /* 0x000000010e00780c */ /* 0x004fc60003f05270 */
[----:B----4-:R-:W-:Y:S01]  /*0730*/  FADD R10, -R6, -1 ;  /* 0xbf800000060a7421 */ /* 0x010fe20000000100 */
[----:B0-----:R-:W-:-:S03]  /*0740*/  FSEL R7, R12, RZ, !P0 ;  /* 0x000000ff0c077208 */ /* 0x001fc60004000000 */
[----:B-----5:R-:W-:-:S04]  /*0750*/  FMUL R11, R10, R9 ;  /* 0x000000090a0b7220 */ /* 0x020fc80000400000 */
[----:B---3--:R-:W-:-:S04]  /*0760*/  FFMA R6, -R6, R3, -R11 ;  /* 0x0000000306067223 */ /* 0x008fc8000000090b */
[----:B------:R-:W-:-:S04]  /*0770*/  FADD R6, R7, -R6 ;  /* 0x8000000607067221 */ /* 0x000fc80000000000 */
[----:B------:R-:W-:-:S05]  /*0780*/  FFMA R9, R9, UR6, R6 ;  /* 0x0000000609097c23 */ /* 0x000fca0008000006 */
[----:B------:R-:W-:Y:S01]  /*0790*/  STG.E desc[UR4][R4.64], R9 ;  /* 0x0000000904007986 */ /* 0x000fe2000c101904 */
[----:B------:R-:W-:Y:S05]  /*07a0*/  EXIT ;  /* 0x000000000000794d */ /* 0x000fea0003800000 */
.L_x_109:
[----:B012---:R-:W-:-:S04]  /*07b0*/  IADD3 R9, PT, PT, R3, -0x1, RZ ;  /* 0xffffffff03097810 */ /* 0x007fc80007ffe0ff */
[----:B------:R-:W-:-:S13]  /*07c0*/  ISETP.NE.AND P0, PT, R4, R9, PT ;  /* 0x000000090400720c */ /* 0x000fda0003f05270 */
[----:B------:R-:W-:Y:S05]  /*07d0*/  @P0 BRA `(.L_x_110) ;  /* 0x0000000000780947 */ /* 0x000fea0003800000 */
[----:B------:R-:W0:Y:S01]  /*07e0*/  LDC.64 R12, c[0x0][0x398] ;  /* 0x0000e600ff0c7b82 */ /* 0x000e220000000a00 */
[----:B------:R-:W1:Y:S01]  /*07f0*/  LDCU.64 UR8, c[0x0][0x3a0] ;  /* 0x00007400ff0877ac */ /* 0x000e620008000a00 */
[----:B------:R-:W-:Y:S02]  /*0800*/  SHF.R.S32.HI R4, RZ, 0x1f, R3 ;  /* 0x0000001fff047819 */ /* 0x000fe40000011403 */
[----:B------:R-:W-:Y:S01]  /*0810*/  IADD3 R3, P0, PT, R7, R3, RZ ;  /* 0x0000000307037210 */ /* 0x000fe20007f1e0ff */
[----:B------:R-:W2:Y:S01]  /*0820*/  LDCU.64 UR6, c[0x0][0x388] ;  /* 0x00007100ff0677ac */ /* 0x000ea20008000a00 */
[----:B------:R-:W-:Y:S02]  /*0830*/  IADD3 R5, PT, PT, R5, -R2, R6 ;  /* 0x8000000205057210 */ /* 0x000fe40007ffe006 */
[----:B------:R-:W-:Y:S02]  /*0840*/  LEA.HI.X.SX32 R14, R7, R4, 0x1, P0 ;  /* 0x00000004070e7211 */ /* 0x000fe400000f0eff */
[----:B-1----:R-:W-:-:S02]  /*0850*/  IADD3 R10, P1, PT, R8, UR8, RZ ;  /* 0x00000008080a7c10 */ /* 0x002fc4000ff3e0ff */
[----:B--2---:R-:W-:Y:S01]  /*0860*/  LEA R6, P0, R3, UR6, 0x2 ;  /* 0x0000000603067c11 */ /* 0x004fe2000f8010ff */
[----:B0-----:R-:W-:Y:S01]  /*0870*/  IMAD.WIDE R4, R5, 0x4, R12 ;  /* 0x0000000405047825 */ /* 0x001fe200078e020c */
[----:B------:R-:W-:Y:S01]  /*0880*/  LEA.HI.X.SX32 R11, R8, UR9, 0x1, P1 ;  /* 0x00000009080b7c11 */ /* 0x000fe200088f0eff */
[----:B------:R-:W0:Y:S01]  /*0890*/  LDCU UR6, c[0x0][0x3d8] ;  /* 0x00007b00ff0677ac */ /* 0x000e220008000800 */
[----:B------:R-:W-:Y:S01]  /*08a0*/  LEA.HI.X R7, R3, UR7, R14, 0x2, P0 ;  /* 0x0000000703077c11 */ /* 0x000fe200080f140e */
[----:B------:R-:W1:Y:S01]  /*08b0*/  LDC.64 R8, c[0x0][0x3c0] ;  /* 0x0000f000ff087b82 */ /* 0x000e620000000a00 */
[----:B------:R-:W2:Y:S01]  /*08c0*/  LDG.E R13, desc[UR4][R4.64] ;  /* 0x00000004040d7981 */ /* 0x000ea2000c1e1900 */
[----:B------:R-:W-:-:S03]  /*08d0*/  IMAD.WIDE R2, R2, 0x4, R4 ;  /* 0x0000000402027825 */ /* 0x000fc600078e0204 */
[----:B------:R-:W3:Y:S03]  /*08e0*/  LDG.E.U8 R10, desc[UR4][R10.64] ;  /* 0x000000040a0a7981 */ /* 0x000ee6000c1e1100 */
[----:B------:R-:W4:Y:S01]  /*08f0*/  LDC R14, c[0x0][0x3d4] ;  /* 0x0000f500ff0e7b82 */ /* 0x000f220000000800 */
[----:B------:R-:W2:Y:S04]  /*0900*/  LDG.E R6, desc[UR4][R6.64+-0x8] ;  /* 0xfffff80406067981 */ /* 0x000ea8000c1e1900 */
[----:B------:R-:W5:Y:S01]  /*0910*/  LDG.E R3, desc[UR4][R2.64] ;  /* 0x0000000402037981 */ /* 0x000f62000c1e1900 */
[----:B-1----:R-:W-:Y:S01]  /*0920*/  IMAD.WIDE R8, R0, 0x4, R8 ;  /* 0x0000000400087825 */ /* 0x002fe200078e0208 */
[----:B---3--:R-:W-:-:S03]  /*0930*/  ISETP.NE.AND P0, PT, R10, 0x1, PT ;  /* 0x000000010a00780c */ /* 0x008fc60003f05270 */
[C---:B--2---:R-:W-:Y:S01]  /*0940*/  FMUL R13, R6.reuse, R13 ;  /* 0x0000000d060d7220 */ /* 0x044fe20000400000 */
[----:B------:R-:W-:Y:S01]  /*0950*/  FADD R12, -R6, -1 ;  /* 0xbf800000060c7421 */ /* 0x000fe20000000100 */
[----:B----4-:R-:W-:-:S03]  /*0960*/  FSEL R4, R14, RZ, !P0 ;  /* 0x000000ff0e047208 */ /* 0x010fc60004000000 */
[----:B-----5:R-:W-:-:S04]  /*0970*/  FFMA R13, -R12, R3, -R13 ;  /* 0x000000030c0d7223 */ /* 0x020fc8000000090d */
[----:B------:R-:W-:-:S04]  /*0980*/  FADD R4, R4, -R13 ;  /* 0x8000000d04047221 */ /* 0x000fc80000000000 */
[----:B0-----:R-:W-:-:S05]  /*0990*/  FFMA R3, R3, UR6, R4 ;  /* 0x0000000603037c23 */ /* 0x001fca0008000004 */
[----:B------:R-:W-:Y:S01]  /*09a0*/  STG.E desc[UR4][R8.64], R3 ;  /* 0x0000000308007986 */ /* 0x000fe2000c101904 */
[----:B------:R-:W-:Y:S05]  /*09b0*/  EXIT ;  /* 0x000000000000794d */ /* 0x000fea0003800000 */
.L_x_110:
[----:B------:R-:W0:Y:S01]  /*09c0*/  LDC.64 R12, c[0x0][0x398] ;  /* 0x0000e600ff0c7b82 */ /* 0x000e220000000a00 */
[----:B------:R-:W1:Y:S01]  /*09d0*/  LDCU.64 UR6, c[0x0][0x3a0] ;  /* 0x00007400ff0677ac */ /* 0x000e620008000a00 */
[----:B------:R-:W-:-:S06]  /*09e0*/  IADD3 R15, PT, PT, R5, -R2, R6 ;  /* 0x80000002050f7210 */ /* 0x000fcc0007ffe006 */
[----:B------:R-:W2:Y:S08]  /*09f0*/  LDC.64 R10, c[0x0][0x388] ;  /* 0x0000e200ff0a7b82 */ /* 0x000eb00000000a00 */
[----:B------:R-:W3:Y:S01]  /*0a00*/  LDC R16, c[0x0][0x3d4] ;  /* 0x0000f500ff107b82 */ /* 0x000ee20000000800 */
[----:B0-----:R-:W-:Y:S01]  /*0a10*/  IMAD.WIDE R14, R15, 0x4, R12 ;  /* 0x000000040f0e7825 */ /* 0x001fe200078e020c */
[C---:B-1----:R-:W-:Y:S01]  /*0a20*/  IADD3 R12, P0, PT, R8.reuse, UR6, RZ ;  /* 0x00000006080c7c10 */ /* 0x042fe2000ff1e0ff */
[----:B------:R-:W0:Y:S03]  /*0a30*/  LDCU UR6, c[0x0][0x3d8] ;  /* 0x00007b00ff0677ac */ /* 0x000e260008000800 */
[----:B------:R-:W-:Y:S01]  /*0a40*/  LEA.HI.X.SX32 R13, R8, UR7, 0x1, P0 ;  /* 0x00000007080d7c11 */ /* 0x000fe200080f0eff */
[----:B------:R-:W-:-:S02]  /*0a50*/  IMAD.WIDE R8, R2, 0x4, R14 ;  /* 0x0000000402087825 */ /* 0x000fc400078e020e */
[----:B------:R-:W4:Y:S02]  /*0a60*/  LDG.E R15, desc[UR4][R14.64] ;  /* 0x000000040e0f7981 */ /* 0x000f24000c1e1900 */
[----:B--2---:R-:W-:Y:S02]  /*0a70*/  IMAD.WIDE R4, R0, 0x4, R10 ;  /* 0x0000000400047825 */ /* 0x004fe400078e020a */
[----:B------:R-:W2:Y:S04]  /*0a80*/  LDG.E.U8 R12, desc[UR4][R12.64] ;  /* 0x000000040c0c7981 */ /* 0x000ea8000c1e1100 */
[----:B------:R-:W4:Y:S01]  /*0a90*/  LDG.E R10, desc[UR4][R4.64+-0x4] ;  /* 0xfffffc04040a7981 */ /* 0x000f22000c1e1900 */
[----:B------:R-:W-:Y:S02]  /*0aa0*/  IMAD.WIDE R6, R2, 0x4, R8 ;  /* 0x0000000402067825 */ /* 0x000fe400078e0208 */
[----:B------:R-:W1:Y:S01]  /*0ab0*/  LDC.64 R2, c[0x0][0x3c0] ;  /* 0x0000f000ff027b82 */ /* 0x000e620000000a00 */
[----:B------:R-:W5:Y:S04]  /*0ac0*/  LDG.E R11, desc[UR4][R4.64] ;  /* 0x00000004040b7981 */ /* 0x000f68000c1e1900 */
[----:B------:R-:W3:Y:S04]  /*0ad0*/  LDG.E R9, desc[UR4][R8.64] ;  /* 0x0000000408097981 */ /* 0x000ee8000c1e1900 */
[----:B------:R-:W3:Y:S01]  /*0ae0*/  LDG.E R6, desc[UR4][R6.64] ;  /* 0x0000000406067981 */ /* 0x000ee2000c1e1900 */
[----:B-1----:R-:W-:Y:S01]  /*0af0*/  IMAD.WIDE R2, R0, 0x4, R2 ;  /* 0x0000000400027825 */ /* 0x002fe200078e0202 */
[----:B--2---:R-:W-:-:S03]  /*0b00*/  ISETP.NE.AND P0, PT, R12, 0x1, PT ;  /* 0x000000010c00780c */ /* 0x004fc60003f05270 */
[C---:B----4-:R-:W-:Y:S01]  /*0b10*/  FMUL R17, R10.reuse, R15 ;  /* 0x0000000f0a117220 */ /* 0x050fe20000400000 */
[----:B-----5:R-:W-:Y:S01]  /*0b20*/  FADD R10, -R10, -R11 ;  /* 0x8000000b0a0a7221 */ /* 0x020fe20000000100 */
[----:B---3--:R-:W-:-:S03]  /*0b30*/  FSEL R4, R16, RZ, !P0 ;  /* 0x000000ff10047208 */ /* 0x008fc60004000000 */
[----:B------:R-:W-:-:S04]  /*0b40*/  FFMA R10, -R10, R9, -R17 ;  /* 0x000000090a0a7223 */ /* 0x000fc80000000911 */
[----:B------:R-:W-:-:S04]  /*0b50*/  FFMA R11, -R11, R6, R10 ;  /* 0x000000060b0b7223 */ /* 0x000fc8000000010a */
[----:B------:R-:W-:-:S04]  /*0b60*/  FADD R4, R4, -R11 ;  /* 0x8000000b04047221 */ /* 0x000fc80000000000 */
[----:B0-----:R-:W-:-:S05]  /*0b70*/  FFMA R9, R9, UR6, R4 ;  /* 0x0000000609097c23 */ /* 0x001fca0008000004 */
[----:B------:R-:W-:Y:S01]  /*0b80*/  STG.E desc[UR4][R2.64], R9 ;  /* 0x0000000902007986 */ /* 0x000fe2000c101904 */
[----:B------:R-:W-:Y:S05]  /*0b90*/  EXIT ;  /* 0x000000000000794d */ /* 0x000fea0003800000 */
.L_x_111:
        /* <DEDUP_REMOVED lines=14> */
.L_x_126:


//--------------------- .text._ZN8CRWCRGPU19increaseSeedsKernelEPfPh4int2f --------------------------
	.section	.text._ZN8CRWCRGPU19increaseSeedsKernelEPfPh4int2f,"ax",@progbits
	.align	128
        .global         _ZN8CRWCRGPU19increaseSeedsKernelEPfPh4int2f
        .type           _ZN8CRWCRGPU19increaseSeedsKernelEPfPh4int2f,@function
        .size           _ZN8CRWCRGPU19increaseSeedsKernelEPfPh4int2f,(.L_x_127 - _ZN8CRWCRGPU19increaseSeedsKernelEPfPh4int2f)
        .other          _ZN8CRWCRGPU19increaseSeedsKernelEPfPh4int2f,@"STO_CUDA_ENTRY STV_DEFAULT"
_ZN8CRWCRGPU19increaseSeedsKernelEPfPh4int2f:
.text._ZN8CRWCRGPU19increaseSeedsKernelEPfPh4int2f:
[----:B------:R-:W-:Y:S01]  /*0000*/  LDC R1, c[0x0][0x37c] ;  /* 0x0000df00ff017b82 */ /* 0x000fe20000000800 */
[----:B------:R-:W0:Y:S07]  /*0010*/  S2R R2, SR_TID.Y ;  /* 0x0000000000027919 */ /* 0x000e2e0000002200 */
[----:B------:R-:W1:Y:S01]  /*0020*/  LDC R0, c[0x0][0x360] ;  /* 0x0000d800ff007b82 */ /* 0x000e620000000800 */
[----:B------:R-:W2:Y:S01]  /*0030*/  LDCU.64 UR6, c[0x0][0x390] ;  /* 0x00007200ff0677ac */ /* 0x000ea20008000a00 */
[----:B------:R-:W1:Y:S06]  /*0040*/  S2R R3, SR_TID.X ;  /* 0x0000000000037919 */ /* 0x000e6c0000002100 */
[----:B------:R-:W0:Y:S08]  /*0050*/  S2UR UR5, SR_CTAID.Y ;  /* 0x00000000000579c3 */ /* 0x000e300000002600 */
[----:B------:R-:W0:Y:S08]  /*0060*/  LDC R5, c[0x0][0x364] ;  /* 0x0000d900ff057b82 */ /* 0x000e300000000800 */
[----:B------:R-:W1:Y:S01]  /*0070*/  S2UR UR4, SR_CTAID.X ;  /* 0x00000000000479c3 */ /* 0x000e620000002500 */
[----:B0-----:R-:W-:-:S05]  /*0080*/  IMAD R5, R5, UR5, R2 ;  /* 0x0000000505057c24 */ /* 0x001fca000f8e0202 */
[----:B--2---:R-:W-:Y:S01]  /*0090*/  ISETP.GE.U32.AND P0, PT, R5, UR7, PT ;  /* 0x0000000705007c0c */ /* 0x004fe2000bf06070 */
[----:B-1----:R-:W-:-:S05]  /*00a0*/  IMAD R0, R0, UR4, R3 ;  /* 0x0000000400007c24 */ /* 0x002fca000f8e0203 */
[----:B------:R-:W-:-:S13]  /*00b0*/  ISETP.GE.U32.OR P0, PT, R0, UR6, P0 ;  /* 0x0000000600007c0c */ /* 0x000fda0008706470 */
[----:B------:R-:W-:Y:S05]  /*00c0*/  @P0 EXIT ;  /* 0x000000000000094d */ /* 0x000fea0003800000 */
[----:B------:R-:W0:Y:S01]  /*00d0*/  LDC.64 R2, c[0x0][0x380] ;  /* 0x0000e000ff027b82 */ /* 0x000e220000000a00 */
[----:B------:R-:W1:Y:S01]  /*00e0*/  LDCU.64 UR4, c[0x0][0x358] ;  /* 0x00006b00ff0477ac */ /* 0x000e620008000a00 */
[----:B------:R-:W-:Y:S01]  /*00f0*/  IMAD R5, R5, UR6, R0 ;  /* 0x0000000605057c24 */ /* 0x000fe2000f8e0200 */
[----:B------:R-:W2:Y:S03]  /*0100*/  LDCU UR7, c[0x0][0x398] ;  /* 0x00007300ff0777ac */ /* 0x000ea60008000800 */
[----:B0-----:R-:W-:-:S06]  /*0110*/  IMAD.WIDE R2, R5, 0x4, R2 ;  /* 0x0000000405027825 */ /* 0x001fcc00078e0202 */
[----:B-1----:R-:W2:Y:S02]  /*0120*/  LDG.E R2, desc[UR4][R2.64] ;  /* 0x0000000402027981 */ /* 0x002ea4000c1e1900 */
[----:B--2---:R-:W-:-:S13]  /*0130*/  FSETP.GT.AND P0, PT, R2, UR7, PT ;  /* 0x0000000702007c0b */ /* 0x004fda000bf04000 */
[----:B------:R-:W-:Y:S05]  /*0140*/  @!P0 EXIT ;  /* 0x000000000000894d */ /* 0x000fea0003800000 */
[----:B------:R-:W0:Y:S01]  /*0150*/  LDCU.64 UR6, c[0x0][0x388] ;  /* 0x00007100ff0677ac */ /* 0x000e220008000a00 */
[----:B------:R-:W-:Y:S01]  /*0160*/  HFMA2 R0, -RZ, RZ, 0, 5.9604644775390625e-08 ;  /* 0x00000001ff007431 */ /* 0x000fe200000001ff */
[----:B0-----:R-:W-:-:S04]  /*0170*/  IADD3 R2, P0, PT, R5, UR6, RZ ;  /* 0x0000000605027c10 */ /* 0x001fc8000ff1e0ff */
[----:B------:R-:W-:-:S05]  /*0180*/  LEA.HI.X.SX32 R3, R5, UR7, 0x1, P0 ;  /* 0x0000000705037c11 */ /* 0x000fca00080f0eff */
[----:B------:R-:W-:Y:S01]  /*0190*/  STG.E.U8 desc[UR4][R2.64], R0 ;  /* 0x0000000002007986 */ /* 0x000fe2000c101104 */
[----:B------:R-:W-:Y:S05]  /*01a0*/  EXIT ;  /* 0x000000000000794d */ /* 0x000fea0003800000 */
.L_x_112:
        /* <DEDUP_REMOVED lines=13> */
.L_x_127:


//--------------------- .text._ZN8CRWCRGPU17columnSweepKernelEPfS0_PhS0_S0_S0_S0_4int2ff --------------------------
	.section	.text._ZN8CRWCRGPU17columnSweepKernelEPfS0_PhS0_S0_S0_S0_4int2ff,"ax",@progbits
	.align	128
        .global         _ZN8CRWCRGPU17columnSweepKernelEPfS0_PhS0_S0_S0_S0_4int2ff
        .type           _ZN8CRWCRGPU17columnSweepKernelEPfS0_PhS0_S0_S0_S0_4int2ff,@function
        .size           _ZN8CRWCRGPU17columnSweepKernelEPfS0_PhS0_S0_S0_S0_4int2ff,(.L_x_128 - _ZN8CRWCRGPU17columnSweepKernelEPfS0_PhS0_S0_S0_S0_4int2ff)
        .other          _ZN8CRWCRGPU17columnSweepKernelEPfS0_PhS0_S0_S0_S0_4int2ff,@"STO_CUDA_ENTRY STV_DEFAULT"
_ZN8CRWCRGPU17columnSweepKernelEPfS0_PhS0_S0_S0_S0_4int2ff:
.text._ZN8CRWCRGPU17columnSweepKernelEPfS0_PhS0_S0_S0_S0_4int2ff:
        /* <DEDUP_REMOVED lines=14> */
[----:B------:R-:W0:Y:S01]  /*00e0*/  LDCU.64 UR4, c[0x0][0x358] ;  /* 0x00006b00ff0477ac */ /* 0x000e220008000a00 */
[----:B------:R-:W-:-:S11]  /*00f0*/  IMAD R0, R3, R10, R6 ;  /* 0x0000000a03007224 */ /* 0x000fd600078e0206 */
        /* <DEDUP_REMOVED lines=8> */
[----:B0-----:R-:W-:Y:S01]  /*0180*/  STG.E desc[UR4][R2.64], R15 ;  /* 0x0000000f02007986 */ /* 0x001fe2000c101904 */
[----:B--2---:R-:W-:-:S06]  /*0190*/  IMAD.WIDE.U32 R4, R7, 0x4, R4 ;  /* 0x0000000407047825 */ /* 0x004fcc00078e0004 */
[----:B------:R-:W0:Y:S01]  /*01a0*/  LDC.64 R6, c[0x0][0x3a8] ;  /* 0x0000ea00ff067b82 */ /* 0x000e220000000a00 */
[----:B------:R-:W2:Y:S01]  /*01b0*/  LDG.E R4, desc[UR4][R4.64] ;  /* 0x0000000404047981 */ /* 0x000ea2000c1e1900 */
[----:B0-----:R-:W-:-:S04]  /*01c0*/  IMAD.WIDE R6, R0, 0x4, R6 ;  /* 0x0000000400067825 */ /* 0x001fc800078e0206 */
[----:B--2---:R-:W-:-:S05]  /*01d0*/  FADD R17, -R4, -RZ ;  /* 0x800000ff04117221 */ /* 0x004fca0000000100 */
[----:B------:R-:W-:Y:S04]  /*01e0*/  STG.E desc[UR4][R6.64], R17 ;  /* 0x0000001106007986 */ /* 0x000fe8000c101904 */
[----:B------:R-:W2:Y:S01]  /*01f0*/  LDG.E R13, desc[UR4][R2.64] ;  /* 0x00000004020d7981 */ /* 0x000ea2000c1e1900 */
[----:B---3--:R-:W-:-:S04]  /*0200*/  IMAD.WIDE R8, R0, 0x4, R8 ;  /* 0x0000000400087825 */ /* 0x008fc800078e0208 */
[----:B--2---:R-:W-:Y:S01]  /*0210*/  FADD R13, -R4, R13 ;  /* 0x0000000d040d7221 */ /* 0x004fe20000000100 */
[----:B-1----:R-:W-:-:S04]  /*0220*/  IMAD.WIDE R4, R0, 0x4, R10 ;  /* 0x0000000400047825 */ /* 0x002fc800078e020a */
[----:B------:R-:W-:-:S05]  /*0230*/  FADD R13, -R13, -RZ ;  /* 0x800000ff0d0d7221 */ /* 0x000fca0000000100 */
[----:B------:R-:W-:Y:S04]  /*0240*/  STG.E desc[UR4][R8.64], R13 ;  /* 0x0000000d08007986 */ /* 0x000fe8000c101904 */
[----:B------:R-:W-:Y:S01]  /*0250*/  STG.E desc[UR4][R4.64], RZ ;  /* 0x000000ff04007986 */ /* 0x000fe2000c101904 */
[----:B------:R-:W-:Y:S05]  /*0260*/  EXIT ;  /* 0x000000000000794d */ /* 0x000fea0003800000 */
.L_x_113:
[----:B------:R-:W-:-:S04]  /*0270*/  IADD3 R2, PT, PT, R11, -0x1, RZ ;  /* 0xffffffff0b027810 */ /* 0x000fc80007ffe0ff */
[----:B------:R-:W-:-:S13]  /*0280*/  ISETP.NE.AND P0, PT, R3, R2, PT ;  /* 0x000000020300720c */ /* 0x000fda0003f05270 */
[----:B------:R-:W-:Y:S05]  /*0290*/  @P0 BRA `(.L_x_114) ;  /* 0x00000000005c0947 */ /* 0x000fea0003800000 */
[----:B------:R-:W1:Y:S01]  /*02a0*/  LDC.64 R2, c[0x0][0x380] ;  /* 0x0000e000ff027b82 */ /* 0x000e620000000a00 */
[----:B------:R-:W-:-:S05]  /*02b0*/  IMAD R6, R6, R11, R11 ;  /* 0x0000000b06067224 */ /* 0x000fca00078e020b */
[----:B------:R-:W-:Y:S02]  /*02c0*/  IADD3 R5, PT, PT, R6, -0x2, RZ ;  /* 0xfffffffe06057810 */ /* 0x000fe40007ffe0ff */
[----:B------:R-:W2:Y:S01]  /*02d0*/  LDC.64 R6, c[0x0][0x3a8] ;  /* 0x0000ea00ff067b82 */ /* 0x000ea20000000a00 */
[----:B------:R-:W-:-:S07]  /*02e0*/  MOV R15, 0xbf800000 ;  /* 0xbf800000000f7802 */ /* 0x000fce0000000f00 */
[----:B------:R-:W3:Y:S01]  /*02f0*/  LDC.64 R8, c[0x0][0x3a0] ;  /* 0x0000e800ff087b82 */ /* 0x000ee20000000a00 */
[----:B-1----:R-:W-:-:S07]  /*0300*/  IMAD.WIDE.U32 R2, R5, 0x4, R2 ;  /* 0x0000000405027825 */ /* 0x002fce00078e0002 */
[----:B------:R-:W1:Y:S01]  /*0310*/  LDC.64 R4, c[0x0][0x398] ;  /* 0x0000e600ff047b82 */ /* 0x000e620000000a00 */
[----:B0-----:R-:W4:Y:S01]  /*0320*/  LDG.E R2, desc[UR4][R2.64] ;  /* 0x0000000402027981 */ /* 0x001f22000c1e1900 */
[----:B--2---:R-:W-:-:S04]  /*0330*/  IMAD.WIDE R6, R0, 0x4, R6 ;  /* 0x0000000400067825 */ /* 0x004fc800078e0206 */
[----:B-1----:R-:W-:-:S04]  /*0340*/  IMAD.WIDE R4, R0, 0x4, R4 ;  /* 0x0000000400047825 */ /* 0x002fc800078e0204 */
[----:B----4-:R-:W-:Y:S02]  /*0350*/  FADD R11, -R2, -RZ ;  /* 0x800000ff020b7221 */ /* 0x010fe40000000100 */
[----:B------:R-:W0:Y:S03]  /*0360*/  LDC.64 R2, c[0x0][0x3b0] ;  /* 0x0000ec00ff027b82 */ /* 0x000e260000000a00 */
[----:B------:R-:W-:Y:S04]  /*0370*/  STG.E desc[UR4][R4.64], R11 ;  /* 0x0000000b04007986 */ /* 0x000fe8000c101904 */
[----:B------:R-:W-:Y:S04]  /*0380*/  STG.E desc[UR4][R6.64], R15 ;  /* 0x0000000f06007986 */ /* 0x000fe8000c101904 */
[----:B------:R-:W2:Y:S01]  /*0390*/  LDG.E R10, desc[UR4][R4.64] ;  /* 0x00000004040a7981 */ /* 0x000ea2000c1e1900 */
[----:B---3--:R-:W-:-:S04]  /*03a0*/  IMAD.WIDE R8, R0, 0x4, R8 ;  /* 0x0000000400087825 */ /* 0x008fc800078e0208 */
[----:B0-----:R-:W-:-:S04]  /*03b0*/  IMAD.WIDE R2, R0, 0x4, R2 ;  /* 0x0000000400027825 */ /* 0x001fc800078e0202 */
[----:B--2---:R-:W-:-:S04]  /*03c0*/  FADD R10, R10, -1 ;  /* 0xbf8000000a0a7421 */ /* 0x004fc80000000000 */
[----:B------:R-:W-:-:S05]  /*03d0*/  FADD R13, -R10, -RZ ;  /* 0x800000ff0a0d7221 */ /* 0x000fca0000000100 */
[----:B------:R-:W-:Y:S04]  /*03e0*/  STG.E desc[UR4][R8.64], R13 ;  /* 0x0000000d08007986 */ /* 0x000fe8000c101904 */
[----:B------:R-:W-:Y:S01]  /*03f0*/  STG.E desc[UR4][R2.64], RZ ;  /* 0x000000ff02007986 */ /* 0x000fe2000c101904 */
[----:B------:R-:W-:Y:S05]  /*0400*/  EXIT ;  /* 0x000000000000794d */ /* 0x000fea0003800000 */
.L_x_114:
        /* <DEDUP_REMOVED lines=9> */
[----:B------:R-:W-:-:S04]  /*04a0*/  IMAD.WIDE.U32 R8, R3, 0x4, R8 ;  /* 0x0000000403087825 */ /* 0x000fc800078e0008 */
[----:B---3--:R-:W-:-:S04]  /*04b0*/  IMAD.WIDE R6, R0, 0x4, R6 ;  /* 0x0000000400067825 */ /* 0x008fc800078e0206 */
[----:B-----5:R-:W-:Y:S01]  /*04c0*/  FADD R15, -R4, -RZ ;  /* 0x800000ff040f7221 */ /* 0x020fe20000000100 */
[C---:B--2---:R-:W-:Y:S01]  /*04d0*/  IADD3 R2, P0, PT, R0.reuse, UR6, RZ ;  /* 0x0000000600027c10 */ /* 0x044fe2000ff1e0ff */
[C---:B----4-:R-:W-:Y:S01]  /*04e0*/  IMAD.WIDE R12, R0.reuse, 0x4, R12 ;  /* 0x00000004000c7825 */ /* 0x050fe200078e020c */
[----:B------:R-:W0:Y:S02]  /*04f0*/  LDC.64 R4, c[0x0][0x3c0] ;  /* 0x0000f000ff047b82 */ /* 0x000e240000000a00 */
[----:B------:R2:W-:Y:S04]  /*0500*/  STG.E desc[UR4][R6.64], R15 ;  /* 0x0000000f06007986 */ /* 0x0005e8000c101904 */
[----:B------:R3:W4:Y:S01]  /*0510*/  LDG.E R14, desc[UR4][R8.64] ;  /* 0x00000004080e7981 */ /* 0x000722000c1e1900 */
[C---:B------:R-:W-:Y:S01]  /*0520*/  LEA.HI.X.SX32 R3, R0.reuse, UR7, 0x1, P0 ;  /* 0x0000000700037c11 */ /* 0x040fe200080f0eff */
[----:B-1----:R-:W-:Y:S01]  /*0530*/  IMAD.WIDE R10, R0, 0x4, R10 ;  /* 0x00000004000a7825 */ /* 0x002fe200078e020a */
[----:B---3--:R-:W1:Y:S03]  /*0540*/  LDC.64 R8, c[0x0][0x3a0] ;  /* 0x0000e800ff087b82 */ /* 0x008e660000000a00 */
[----:B----4-:R-:W-:-:S05]  /*0550*/  FADD R19, -R14, -RZ ;  /* 0x800000ff0e137221 */ /* 0x010fca0000000100 */
[----:B------:R-:W-:Y:S04]  /*0560*/  STG.E desc[UR4][R12.64], R19 ;  /* 0x000000130c007986 */ /* 0x000fe8000c101904 */
[----:B--2---:R-:W2:Y:S04]  /*0570*/  LDG.E.U8 R15, desc[UR4][R2.64] ;  /* 0x00000004020f7981 */ /* 0x004ea8000c1e1100 */
[----:B------:R-:W3:Y:S04]  /*0580*/  LDG.E R7, desc[UR4][R6.64] ;  /* 0x0000000406077981 */ /* 0x000ee8000c1e1900 */
[----:B------:R-:W4:Y:S01]  /*0590*/  LDG.E R10, desc[UR4][R10.64] ;  /* 0x000000040a0a7981 */ /* 0x000f22000c1e1900 */
[----:B-1----:R-:W-:Y:S01]  /*05a0*/  IMAD.WIDE R8, R0, 0x4, R8 ;  /* 0x0000000400087825 */ /* 0x002fe200078e0208 */
[----:B--2---:R-:W-:-:S03]  /*05b0*/  ISETP.NE.AND P0, PT, R15, RZ, PT ;  /* 0x000000ff0f00720c */ /* 0x004fc60003f05270 */
[----:B---3--:R-:W-:Y:S01]  /*05c0*/  FADD R15, -R14, R7 ;  /* 0x000000070e0f7221 */ /* 0x008fe20000000100 */
[----:B0-----:R-:W-:Y:S01]  /*05d0*/  FSEL R17, R5, RZ, P0 ;  /* 0x000000ff05117208 */ /* 0x001fe20000000000 */
[----:B------:R-:W0:Y:S02]  /*05e0*/  LDC.64 R6, c[0x0][0x3b0] ;  /* 0x0000ec00ff067b82 */ /* 0x000e240000000a00 */
[----:B----4-:R-:W-:-:S04]  /*05f0*/  FFMA R4, R10, R4, -R15 ;  /* 0x000000040a047223 */ /* 0x010fc8000000080f */
[----:B------:R-:W-:-:S05]  /*0600*/  FADD R17, R4, R17 ;  /* 0x0000001104117221 */ /* 0x000fca0000000000 */
[----:B------:R-:W-:Y:S04]  /*0610*/  STG.E desc[UR4][R8.64], R17 ;  /* 0x0000001108007986 */ /* 0x000fe8000c101904 */
[----:B------:R-:W2:Y:S01]  /*0620*/  LDG.E.U8 R2, desc[UR4][R2.64] ;  /* 0x0000000402027981 */ /* 0x000ea2000c1e1100 */
[----:B0-----:R-:W-:Y:S01]  /*0630*/  IMAD.WIDE R6, R0, 0x4, R6 ;  /* 0x0000000400067825 */ /* 0x001fe200078e0206 */
[----:B--2---:R-:W-:-:S04]  /*0640*/  ISETP.NE.AND P0, PT, R2, 0x1, PT ;  /* 0x000000010200780c */ /* 0x004fc80003f05270 */
[----:B------:R-:W-:-:S05]  /*0650*/  FSEL R5, R5, RZ, !P0 ;  /* 0x000000ff05057208 */ /* 0x000fca0004000000 */
[----:B------:R-:W-:Y:S01]  /*0660*/  STG.E desc[UR4][R6.64], R5 ;  /* 0x0000000506007986 */ /* 0x000fe2000c101904 */
[----:B------:R-:W-:Y:S05]  /*0670*/  EXIT ;  /* 0x000000000000794d */ /* 0x000fea0003800000 */
.L_x_115:
        /* <DEDUP_REMOVED lines=16> */
.L_x_128:


//--------------------- .text._ZN8CRWCRGPU14rowSweepKernelEPfS0_PhS0_S0_S0_S0_4int2ff --------------------------
	.section	.text._ZN8CRWCRGPU14rowSweepKernelEPfS0_PhS0_S0_S0_S0_4int2ff,"ax",@progbits
	.align	128
        .global         _ZN8CRWCRGPU14rowSweepKernelEPfS0_PhS0_S0_S0_S0_4int2ff
        .type           _ZN8CRWCRGPU14rowSweepKernelEPfS0_PhS0_S0_S0_S0_4int2ff,@function
        .size           _ZN8CRWCRGPU14rowSweepKernelEPfS0_PhS0_S0_S0_S0_4int2ff,(.L_x_129 - _ZN8CRWCRGPU14rowSweepKernelEPfS0_PhS0_S0_S0_S0_4int2ff)
        .other          _ZN8CRWCRGPU14rowSweepKernelEPfS0_PhS0_S0_S0_S0_4int2ff,@"STO_CUDA_ENTRY STV_DEFAULT"
_ZN8CRWCRGPU14rowSweepKernelEPfS0_PhS0_S0_S0_S0_4int2ff:
.text._ZN8CRWCRGPU14rowSweepKernelEPfS0_PhS0_S0_S0_S0_4int2ff:
        /* <DEDUP_REMOVED lines=9> */
[----:B--2---:R-:W-:Y:S01]  /*0090*/  ISETP.GE.AND P0, PT, R13, UR9, PT ;  /* 0x000000090d007c0c */ /* 0x004fe2000bf06270 */
[----:B-1----:R-:W-:-:S05]  /*00a0*/  IMAD R2, R2, UR4, R3 ;  /* 0x0000000402027c24 */ /* 0x002fca000f8e0203 */
[----:B------:R-:W-:-:S13]  /*00b0*/  ISETP.GE.OR P0, PT, R2, UR8, P0 ;  /* 0x0000000802007c0c */ /* 0x000fda0008706670 */
[----:B------:R-:W-:Y:S05]  /*00c0*/  @P0 EXIT ;  /* 0x000000000000094d */ /* 0x000fea0003800000 */
[C---:B------:R-:W-:Y:S01]  /*00d0*/  ISETP.NE.AND P0, PT, R2.reuse, RZ, PT ;  /* 0x000000ff0200720c */ /* 0x040fe20003f05270 */
[----:B------:R-:W0:Y:S01]  /*00e0*/  LDCU.64 UR6, c[0x0][0x358] ;  /* 0x00006b00ff0677ac */ /* 0x000e220008000a00 */
[----:B------:R-:W-:Y:S02]  /*00f0*/  IMAD R7, R13, UR8, RZ ;  /* 0x000000080d077c24 */ /* 0x000fe4000f8e02ff */
[----:B------:R-:W-:-:S09]  /*0100*/  IMAD R0, R2, UR9, R13 ;  /* 0x0000000902007c24 */ /* 0x000fd2000f8e020d */
[----:B------:R-:W-:Y:S05]  /*0110*/  @P0 BRA `(.L_x_116) ;  /* 0x0000000000600947 */ /* 0x000fea0003800000 */
[----:B------:R-:W1:Y:S01]  /*0120*/  LDC.64 R10, c[0x0][0x398] ;  /* 0x0000e600ff0a7b82 */ /* 0x000e620000000a00 */
[----:B------:R-:W-:-:S07]  /*0130*/  HFMA2 R15, -RZ, RZ, -1.875, 0 ;  /* 0xbf800000ff0f7431 */ /* 0x000fce00000001ff */
[----:B------:R-:W2:Y:S08]  /*0140*/  LDC.64 R4, c[0x0][0x380] ;  /* 0x0000e000ff047b82 */ /* 0x000eb00000000a00 */
[----:B------:R-:W3:Y:S01]  /*0150*/  LDC.64 R8, c[0x0][0x3a8] ;  /* 0x0000ea00ff087b82 */ /* 0x000ee20000000a00 */
[----:B-1----:R-:W-:-:S05]  /*0160*/  IMAD.WIDE.U32 R2, R0, 0x4, R10 ;  /* 0x0000000400027825 */ /* 0x002fca00078e000a */
[----:B0-----:R0:W-:Y:S01]  /*0170*/  STG.E desc[UR6][R2.64], R15 ;  /* 0x0000000f02007986 */ /* 0x0011e2000c101906 */
[----:B--2---:R-:W-:-:S06]  /*0180*/  IMAD.WIDE R4, R7, 0x4, R4 ;  /* 0x0000000407047825 */ /* 0x004fcc00078e0204 */
[----:B------:R-:W2:Y:S01]  /*0190*/  LDG.E R4, desc[UR6][R4.64] ;  /* 0x0000000604047981 */ /* 0x000ea2000c1e1900 */
[----:B------:R-:W-:Y:S01]  /*01a0*/  IMAD.WIDE.U32 R10, R13, 0x4, R10 ;  /* 0x000000040d0a7825 */ /* 0x000fe200078e000a */
[----:B0-----:R-:W0:Y:S03]  /*01b0*/  LDC.64 R14, c[0x0][0x3b0] ;  /* 0x0000ec00ff0e7b82 */ /* 0x001e260000000a00 */
[----:B---3--:R-:W-:-:S04]  /*01c0*/  IMAD.WIDE.U32 R6, R0, 0x4, R8 ;  /* 0x0000000400067825 */ /* 0x008fc800078e0008 */
[----:B------:R-:W-:Y:S02]  /*01d0*/  IMAD.WIDE.U32 R8, R13, 0x4, R8 ;  /* 0x000000040d087825 */ /* 0x000fe400078e0008 */
[----:B------:R-:W1:Y:S02]  /*01e0*/  LDC.64 R12, c[0x0][0x3a0] ;  /* 0x0000e800ff0c7b82 */ /* 0x000e640000000a00 */
[----:B--2---:R-:W-:-:S05]  /*01f0*/  FADD R17, -R4, -RZ ;  /* 0x800000ff04117221 */ /* 0x004fca0000000100 */
[----:B------:R-:W-:Y:S04]  /*0200*/  STG.E desc[UR6][R6.64], R17 ;  /* 0x0000001106007986 */ /* 0x000fe8000c101906 */
[----:B------:R-:W2:Y:S04]  /*0210*/  LDG.E R8, desc[UR6][R8.64] ;  /* 0x0000000608087981 */ /* 0x000ea8000c1e1900 */
[----:B------:R-:W2:Y:S01]  /*0220*/  LDG.E R11, desc[UR6][R10.64] ;  /* 0x000000060a0b7981 */ /* 0x000ea2000c1e1900 */
[----:B-1----:R-:W-:-:S04]  /*0230*/  IMAD.WIDE.U32 R2, R0, 0x4, R12 ;  /* 0x0000000400027825 */ /* 0x002fc800078e000c */
[----:B--2---:R-:W-:-:S04]  /*0240*/  FADD R4, R8, R11 ;  /* 0x0000000b08047221 */ /* 0x004fc80000000000 */
[----:B------:R-:W-:Y:S01]  /*0250*/  FADD R13, -R4, -RZ ;  /* 0x800000ff040d7221 */ /* 0x000fe20000000100 */
[----:B0-----:R-:W-:-:S04]  /*0260*/  IMAD.WIDE.U32 R4, R0, 0x4, R14 ;  /* 0x0000000400047825 */ /* 0x001fc800078e000e */
[----:B------:R-:W-:Y:S04]  /*0270*/  STG.E desc[UR6][R2.64], R13 ;  /* 0x0000000d02007986 */ /* 0x000fe8000c101906 */
[----:B------:R-:W-:Y:S01]  /*0280*/  STG.E desc[UR6][R4.64], RZ ;  /* 0x000000ff04007986 */ /* 0x000fe2000c101906 */
[----:B------:R-:W-:Y:S05]  /*0290*/  EXIT ;  /* 0x000000000000794d */ /* 0x000fea0003800000 */
.L_x_116:
[----:B------:R-:W-:Y:S01]  /*02a0*/  UIADD3 UR4, UPT, UPT, UR8, -0x1, URZ ;  /* 0xffffffff08047890 */ /* 0x000fe2000fffe0ff */
[----:B------:R-:W-:-:S05]  /*02b0*/  IADD3 R13, PT, PT, R2, R7, RZ ;  /* 0x00000007020d7210 */ /* 0x000fca0007ffe0ff */
[----:B------:R-:W-:-:S13]  /*02c0*/  ISETP.NE.AND P0, PT, R2, UR4, PT ;  /* 0x0000000402007c0c */ /* 0x000fda000bf05270 */
        /* <DEDUP_REMOVED lines=8> */
[----:B--2---:R-:W-:-:S06]  /*0350*/  IMAD.WIDE R4, R0, 0x4, R4 ;  /* 0x0000000400047825 */ /* 0x004fcc00078e0204 */
[----:B------:R-:W0:Y:S01]  /*0360*/  LDC.64 R10, c[0x0][0x3b0] ;  /* 0x0000ec00ff0a7b82 */ /* 0x000e220000000a00 */
[----:B---3--:R-:W-:-:S04]  /*0370*/  IMAD.WIDE R6, R0, 0x4, R6 ;  /* 0x0000000400067825 */ /* 0x008fc800078e0206 */
[----:B----4-:R-:W-:-:S05]  /*0380*/  FADD R13, -R2, -RZ ;  /* 0x800000ff020d7221 */ /* 0x010fca0000000100 */
[----:B------:R-:W-:Y:S04]  /*0390*/  STG.E desc[UR6][R4.64], R13 ;  /* 0x0000000d04007986 */ /* 0x000fe8000c101906 */
[----:B------:R-:W-:Y:S04]  /*03a0*/  STG.E desc[UR6][R6.64], R17 ;  /* 0x0000001106007986 */ /* 0x000fe8000c101906 */
[----:B------:R-:W2:Y:S01]  /*03b0*/  LDG.E R12, desc[UR6][R4.64] ;  /* 0x00000006040c7981 */ /* 0x000ea2000c1e1900 */
[----:B-1----:R-:W-:-:S04]  /*03c0*/  IMAD.WIDE R2, R0, 0x4, R8 ;  /* 0x0000000400027825 */ /* 0x002fc800078e0208 */
[----:B0-----:R-:W-:-:S04]  /*03d0*/  IMAD.WIDE R8, R0, 0x4, R10 ;  /* 0x0000000400087825 */ /* 0x001fc800078e020a */
[----:B--2---:R-:W-:-:S04]  /*03e0*/  FADD R12, R12, -1 ;  /* 0xbf8000000c0c7421 */ /* 0x004fc80000000000 */
[----:B------:R-:W-:-:S05]  /*03f0*/  FADD R15, -R12, -RZ ;  /* 0x800000ff0c0f7221 */ /* 0x000fca0000000100 */
[----:B------:R-:W-:Y:S04]  /*0400*/  STG.E desc[UR6][R2.64], R15 ;  /* 0x0000000f02007986 */ /* 0x000fe8000c101906 */
[----:B------:R-:W-:Y:S01]  /*0410*/  STG.E desc[UR6][R8.64], RZ ;  /* 0x000000ff08007986 */ /* 0x000fe2000c101906 */
[----:B------:R-:W-:Y:S05]  /*0420*/  EXIT ;  /* 0x000000000000794d */ /* 0x000fea0003800000 */
.L_x_117:
[----:B------:R-:W1:Y:S01]  /*0430*/  LDC.64 R2, c[0x0][0x380] ;  /* 0x0000e000ff027b82 */ /* 0x000e620000000a00 */
[----:B------:R-:W2:Y:S07]  /*0440*/  LDCU.64 UR4, c[0x0][0x390] ;  /* 0x00007200ff0477ac */ /* 0x000eae0008000a00 */
[----:B------:R-:W3:Y:S01]  /*0450*/  LDC.64 R10, c[0x0][0x3a8] ;  /* 0x0000ea00ff0a7b82 */ /* 0x000ee20000000a00 */
[----:B-1----:R-:W-:-:S07]  /*0460*/  IMAD.WIDE R4, R13, 0x4, R2 ;  /* 0x000000040d047825 */ /* 0x002fce00078e0202 */
[----:B------:R-:W1:Y:S01]  /*0470*/  LDC.64 R2, c[0x0][0x398] ;  /* 0x0000e600ff027b82 */ /* 0x000e620000000a00 */
[----:B0-----:R-:W4:Y:S01]  /*0480*/  LDG.E R6, desc[UR6][R4.64+-0x4] ;  /* 0xfffffc0604067981 */ /* 0x001f22000c1e1900 */
[----:B-1----:R-:W-:-:S04]  /*0490*/  IMAD.WIDE R8, R0, 0x4, R2 ;  /* 0x0000000400087825 */ /* 0x002fc800078e0202 */
[----:B----4-:R-:W-:Y:S02]  /*04a0*/  FADD R15, -R6, -RZ ;  /* 0x800000ff060f7221 */ /* 0x010fe40000000100 */
[----:B------:R-:W0:Y:S03]  /*04b0*/  LDC.64 R6, c[0x0][0x388] ;  /* 0x0000e200ff067b82 */ /* 0x000e260000000a00 */
[----:B------:R1:W-:Y:S04]  /*04c0*/  STG.E desc[UR6][R8.64], R15 ;  /* 0x0000000f08007986 */ /* 0x0003e8000c101906 */
[----:B------:R4:W5:Y:S01]  /*04d0*/  LDG.E R14, desc[UR6][R4.64] ;  /* 0x00000006040e7981 */ /* 0x000962000c1e1900 */
[----:B--2---:R-:W-:Y:S01]  /*04e0*/  IADD3 R2, P0, PT, R13, UR4, RZ ;  /* 0x000000040d027c10 */ /* 0x004fe2000ff1e0ff */
[----:B---3--:R-:W-:-:S03]  /*04f0*/  IMAD.WIDE R10, R0, 0x4, R10 ;  /* 0x00000004000a7825 */ /* 0x008fc600078e020a */
[C---:B------:R-:W-:Y:S01]  /*0500*/  LEA.HI.X.SX32 R3, R13.reuse, UR5, 0x1, P0 ;  /* 0x000000050d037c11 */ /* 0x040fe200080f0eff */
[----:B----4-:R-:W2:Y:S01]  /*0510*/  LDC.64 R4, c[0x0][0x3c0] ;  /* 0x0000f000ff047b82 */ /* 0x010ea20000000a00 */
[----:B0-----:R-:W-:-:S07]  /*0520*/  IMAD.WIDE R6, R13, 0x4, R6 ;  /* 0x000000040d067825 */ /* 0x001fce00078e0206 */
[----:B------:R-:W0:Y:S01]  /*0530*/  LDC.64 R12, c[0x0][0x3a0] ;  /* 0x0000e800ff0c7b82 */ /* 0x000e220000000a00 */
[----:B-----5:R-:W-:-:S05]  /*0540*/  FADD R19, -R14, -RZ ;  /* 0x800000ff0e137221 */ /* 0x020fca0000000100 */
[----:B------:R-:W-:Y:S04]  /*0550*/  STG.E desc[UR6][R10.64], R19 ;  /* 0x000000130a007986 */ /* 0x000fe8000c101906 */
[----:B-1----:R-:W3:Y:S04]  /*0560*/  LDG.E.U8 R15, desc[UR6][R2.64] ;  /* 0x00000006020f7981 */ /* 0x002ee8000c1e1100 */
[----:B------:R-:W4:Y:S04]  /*0570*/  LDG.E R9, desc[UR6][R8.64] ;  /* 0x0000000608097981 */ /* 0x000f28000c1e1900 */
[----:B------:R-:W5:Y:S01]  /*0580*/  LDG.E R6, desc[UR6][R6.64] ;  /* 0x0000000606067981 */ /* 0x000f62000c1e1900 */
[----:B0-----:R-:W-:Y:S01]  /*0590*/  IMAD.WIDE R12, R0, 0x4, R12 ;  /* 0x00000004000c7825 */ /* 0x001fe200078e020c */
[----:B---3--:R-:W-:-:S03]  /*05a0*/  ISETP.NE.AND P0, PT, R15, RZ, PT ;  /* 0x000000ff0f00720c */ /* 0x008fc60003f05270 */
[----:B----4-:R-:W-:Y:S01]  /*05b0*/  FADD R15, -R14, R9 ;  /* 0x000000090e0f7221 */ /* 0x010fe20000000100 */
[----:B--2---:R-:W-:-:S03]  /*05c0*/  FSEL R17, R5, RZ, P0 ;  /* 0x000000ff05117208 */ /* 0x004fc60000000000 */
[----:B-----5:R-:W-:Y:S02]  /*05d0*/  FFMA R4, R6, R4, -R15 ;  /* 0x0000000406047223 */ /* 0x020fe4000000080f */
[----:B------:R-:W0:Y:S02]  /*05e0*/  LDC.64 R6, c[0x0][0x3b0] ;  /* 0x0000ec00ff067b82 */ /* 0x000e240000000a00 */
        /* <DEDUP_REMOVED lines=8> */
.L_x_118:
        /* <DEDUP_REMOVED lines=9> */
.L_x_129:


//--------------------- .nv.shared.reserved.0     --------------------------
	.section	.nv.shared.reserved.0,"aw",@nobits
	.weak		__nv_reservedSMEM_offset_0_alias
	.size		__nv_reservedSMEM_offset_0_alias, 0, 64
	.other		__nv_reservedSMEM_offset_0_alias,@"STO_CUDA_RESERVED_SHARED STV_DEFAULT"
__nv_reservedSMEM_offset_0_alias:
	.zero		0
	.zero		64


//--------------------- .nv.constant0._ZN8CRWCRGPU10TDMAColumnEPfS0_S0_S0_S0_4int2 --------------------------
	.section	.nv.constant0._ZN8CRWCRGPU10TDMAColumnEPfS0_S0_S0_S0_4int2,"a",@progbits
	.sectionflags	@""
	.align	4
.nv.constant0._ZN8CRWCRGPU10TDMAColumnEPfS0_S0_S0_S0_4int2:
	.zero		944


//--------------------- .nv.constant0._ZN8CRWCRGPU7TDMARowEPfS0_S0_S0_S0_4int2 --------------------------
	.section	.nv.constant0._ZN8CRWCRGPU7TDMARowEPfS0_S0_S0_S0_4int2,"a",@progbits
	.sectionflags	@""
	.align	4
.nv.constant0._ZN8CRWCRGPU7TDMARowEPfS0_S0_S0_S0_4int2:
	.zero		944


//--------------------- .nv.constant0._ZN8CRWCRGPU14PRColumnKernelEPfS0_S0_S0_PhS0_S0_S0_S0_4int2fff --------------------------
	.section	.nv.constant0._ZN8CRWCRGPU14PRColumnKernelEPfS0_S0_S0_PhS0_S0_S0_S0_4int2fff,"a",@progbits
	.sectionflags	@""
	.align	4
.nv.constant0._ZN8CRWCRGPU14PRColumnKernelEPfS0_S0_S0_PhS0_S0_S0_S0_4int2fff:
	.zero		988


//--------------------- .nv.constant0._ZN8CRWCRGPU11PRRowKernelEPfS0_S0_S0_PhS0_S0_S0_S0_4int2fff --------------------------
	.section	.nv.constant0._ZN8CRWCRGPU11PRRowKernelEPfS0_S0_S0_PhS0_S0_S0_S0_4int2fff,"a",@progbits
	.sectionflags	@""
	.align	4
.nv.constant0._ZN8CRWCRGPU11PRRowKernelEPfS0_S0_S0_PhS0_S0_S0_S0_4int2fff:
	.zero		988


//--------------------- .nv.constant0._ZN8CRWCRGPU19increaseSeedsKernelEPfPh4int2f --------------------------
	.section	.nv.constant0._ZN8CRWCRGPU19increaseSeedsKernelEPfPh4int2f,"a",@progbits
	.sectionflags	@""
	.align	4
.nv.constant0._ZN8CRWCRGPU19increaseSeedsKernelEPfPh4int2f:
	.zero		924


//--------------------- .nv.constant0._ZN8CRWCRGPU17columnSweepKernelEPfS0_PhS0_S0_S0_S0_4int2ff --------------------------
	.section	.nv.constant0._ZN8CRWCRGPU17columnSweepKernelEPfS0_PhS0_S0_S0_S0_4int2ff,"a",@progbits
	.sectionflags	@""
	.align	4
.nv.constant0._ZN8CRWCRGPU17columnSweepKernelEPfS0_PhS0_S0_S0_S0_4int2ff:
	.zero		968


//--------------------- .nv.constant0._ZN8CRWCRGPU14rowSweepKernelEPfS0_PhS0_S0_S0_S0_4int2ff --------------------------
	.section	.nv.constant0._ZN8CRWCRGPU14rowSweepKernelEPfS0_PhS0_S0_S0_S0_4int2ff,"a",@progbits
	.sectionflags	@""
	.align	4
.nv.constant0._ZN8CRWCRGPU14rowSweepKernelEPfS0_PhS0_S0_S0_S0_4int2ff:
	.zero		968


//--------------------- SYMBOLS --------------------------

	.type		.nv.reservedSmem.offset0,@object
	.size		.nv.reservedSmem.offset0,0x4
